//
// Generated by NVIDIA NVVM Compiler
//
// Compiler Build ID: CL-36424714
// Cuda compilation tools, release 13.0, V13.0.88
// Based on NVVM 20.0.0
//

.version 9.0
.target sm_100
.address_size 64

	// .globl	fill_ones_kernel
.extern .shared .align 16 .b8 sdata[];

.visible .entry fill_ones_kernel(
	.param .u64 .ptr .align 1 fill_ones_kernel_param_0,
	.param .u32 fill_ones_kernel_param_1
)
{
	.reg .pred 	%p<2>;
	.reg .b32 	%r<7>;
	.reg .b64 	%rd<5>;

	ld.param.u64 	%rd1, [fill_ones_kernel_param_0];
	ld.param.u32 	%r2, [fill_ones_kernel_param_1];
	mov.u32 	%r3, %ctaid.x;
	mov.u32 	%r4, %ntid.x;
	mov.u32 	%r5, %tid.x;
	mad.lo.s32 	%r1, %r3, %r4, %r5;
	setp.ge.s32 	%p1, %r1, %r2;
	@%p1 bra 	$L__BB0_2;
	cvta.to.global.u64 	%rd2, %rd1;
	mul.wide.s32 	%rd3, %r1, 4;
	add.s64 	%rd4, %rd2, %rd3;
	mov.b32 	%r6, 1065353216;
	st.global.u32 	[%rd4], %r6;
$L__BB0_2:
	ret;

}
	// .globl	add_kernel
.visible .entry add_kernel(
	.param .u64 .ptr .align 1 add_kernel_param_0,
	.param .u64 .ptr .align 1 add_kernel_param_1,
	.param .u64 .ptr .align 1 add_kernel_param_2,
	.param .u32 add_kernel_param_3
)
{
	.reg .pred 	%p<2>;
	.reg .b32 	%r<6>;
	.reg .b32 	%f<4>;
	.reg .b64 	%rd<11>;

	ld.param.u64 	%rd1, [add_kernel_param_0];
	ld.param.u64 	%rd2, [add_kernel_param_1];
	ld.param.u64 	%rd3, [add_kernel_param_2];
	ld.param.u32 	%r2, [add_kernel_param_3];
	mov.u32 	%r3, %ctaid.x;
	mov.u32 	%r4, %ntid.x;
	mov.u32 	%r5, %tid.x;
	mad.lo.s32 	%r1, %r3, %r4, %r5;
	setp.ge.s32 	%p1, %r1, %r2;
	@%p1 bra 	$L__BB1_2;
	cvta.to.global.u64 	%rd4, %rd1;
	cvta.to.global.u64 	%rd5, %rd2;
	cvta.to.global.u64 	%rd6, %rd3;
	mul.wide.s32 	%rd7, %r1, 4;
	add.s64 	%rd8, %rd4, %rd7;
	ld.global.f32 	%f1, [%rd8];
	add.s64 	%rd9, %rd5, %rd7;
	ld.global.f32 	%f2, [%rd9];
	add.f32 	%f3, %f1, %f2;
	add.s64 	%rd10, %rd6, %rd7;
	st.global.f32 	[%rd10], %f3;
$L__BB1_2:
	ret;

}
	// .globl	sub_kernel
.visible .entry sub_kernel(
	.param .u64 .ptr .align 1 sub_kernel_param_0,
	.param .u64 .ptr .align 1 sub_kernel_param_1,
	.param .u64 .ptr .align 1 sub_kernel_param_2,
	.param .u32 sub_kernel_param_3
)
{
	.reg .pred 	%p<2>;
	.reg .b32 	%r<6>;
	.reg .b32 	%f<4>;
	.reg .b64 	%rd<11>;

	ld.param.u64 	%rd1, [sub_kernel_param_0];
	ld.param.u64 	%rd2, [sub_kernel_param_1];
	ld.param.u64 	%rd3, [sub_kernel_param_2];
	ld.param.u32 	%r2, [sub_kernel_param_3];
	mov.u32 	%r3, %ctaid.x;
	mov.u32 	%r4, %ntid.x;
	mov.u32 	%r5, %tid.x;
	mad.lo.s32 	%r1, %r3, %r4, %r5;
	setp.ge.s32 	%p1, %r1, %r2;
	@%p1 bra 	$L__BB2_2;
	cvta.to.global.u64 	%rd4, %rd1;
	cvta.to.global.u64 	%rd5, %rd2;
	cvta.to.global.u64 	%rd6, %rd3;
	mul.wide.s32 	%rd7, %r1, 4;
	add.s64 	%rd8, %rd4, %rd7;
	ld.global.f32 	%f1, [%rd8];
	add.s64 	%rd9, %rd5, %rd7;
	ld.global.f32 	%f2, [%rd9];
	sub.f32 	%f3, %f1, %f2;
	add.s64 	%rd10, %rd6, %rd7;
	st.global.f32 	[%rd10], %f3;
$L__BB2_2:
	ret;

}
	// .globl	mul_kernel
.visible .entry mul_kernel(
	.param .u64 .ptr .align 1 mul_kernel_param_0,
	.param .u64 .ptr .align 1 mul_kernel_param_1,
	.param .u64 .ptr .align 1 mul_kernel_param_2,
	.param .u32 mul_kernel_param_3
)
{
	.reg .pred 	%p<2>;
	.reg .b32 	%r<6>;
	.reg .b32 	%f<4>;
	.reg .b64 	%rd<11>;

	ld.param.u64 	%rd1, [mul_kernel_param_0];
	ld.param.u64 	%rd2, [mul_kernel_param_1];
	ld.param.u64 	%rd3, [mul_kernel_param_2];
	ld.param.u32 	%r2, [mul_kernel_param_3];
	mov.u32 	%r3, %ctaid.x;
	mov.u32 	%r4, %ntid.x;
	mov.u32 	%r5, %tid.x;
	mad.lo.s32 	%r1, %r3, %r4, %r5;
	setp.ge.s32 	%p1, %r1, %r2;
	@%p1 bra 	$L__BB3_2;
	cvta.to.global.u64 	%rd4, %rd1;
	cvta.to.global.u64 	%rd5, %rd2;
	cvta.to.global.u64 	%rd6, %rd3;
	mul.wide.s32 	%rd7, %r1, 4;
	add.s64 	%rd8, %rd4, %rd7;
	ld.global.f32 	%f1, [%rd8];
	add.s64 	%rd9, %rd5, %rd7;
	ld.global.f32 	%f2, [%rd9];
	mul.f32 	%f3, %f1, %f2;
	add.s64 	%rd10, %rd6, %rd7;
	st.global.f32 	[%rd10], %f3;
$L__BB3_2:
	ret;

}
	// .globl	div_kernel
.visible .entry div_kernel(
	.param .u64 .ptr .align 1 div_kernel_param_0,
	.param .u64 .ptr .align 1 div_kernel_param_1,
	.param .u64 .ptr .align 1 div_kernel_param_2,
	.param .u32 div_kernel_param_3
)
{
	.reg .pred 	%p<2>;
	.reg .b32 	%r<6>;
	.reg .b32 	%f<4>;
	.reg .b64 	%rd<11>;

	ld.param.u64 	%rd1, [div_kernel_param_0];
	ld.param.u64 	%rd2, [div_kernel_param_1];
	ld.param.u64 	%rd3, [div_kernel_param_2];
	ld.param.u32 	%r2, [div_kernel_param_3];
	mov.u32 	%r3, %ctaid.x;
	mov.u32 	%r4, %ntid.x;
	mov.u32 	%r5, %tid.x;
	mad.lo.s32 	%r1, %r3, %r4, %r5;
	setp.ge.s32 	%p1, %r1, %r2;
	@%p1 bra 	$L__BB4_2;
	cvta.to.global.u64 	%rd4, %rd1;
	cvta.to.global.u64 	%rd5, %rd2;
	cvta.to.global.u64 	%rd6, %rd3;
	mul.wide.s32 	%rd7, %r1, 4;
	add.s64 	%rd8, %rd4, %rd7;
	ld.global.f32 	%f1, [%rd8];
	add.s64 	%rd9, %rd5, %rd7;
	ld.global.f32 	%f2, [%rd9];
	div.rn.f32 	%f3, %f1, %f2;
	add.s64 	%rd10, %rd6, %rd7;
	st.global.f32 	[%rd10], %f3;
$L__BB4_2:
	ret;

}
	// .globl	sum_kernel
.visible .entry sum_kernel(
	.param .u64 .ptr .align 1 sum_kernel_param_0,
	.param .u64 .ptr .align 1 sum_kernel_param_1,
	.param .u32 sum_kernel_param_2
)
{
	.reg .pred 	%p<6>;
	.reg .b32 	%r<14>;
	.reg .b32 	%f<10>;
	.reg .b64 	%rd<7>;

	ld.param.u64 	%rd1, [sum_kernel_param_0];
	ld.param.u64 	%rd2, [sum_kernel_param_1];
	ld.param.u32 	%r7, [sum_kernel_param_2];
	mov.u32 	%r1, %tid.x;
	mov.u32 	%r8, %ctaid.x;
	mov.u32 	%r13, %ntid.x;
	mad.lo.s32 	%r3, %r8, %r13, %r1;
	setp.ge.s32 	%p1, %r3, %r7;
	mov.f32 	%f9, 0f00000000;
	@%p1 bra 	$L__BB5_2;
	cvta.to.global.u64 	%rd3, %rd1;
	mul.wide.s32 	%rd4, %r3, 4;
	add.s64 	%rd5, %rd3, %rd4;
	ld.global.f32 	%f9, [%rd5];
$L__BB5_2:
	shl.b32 	%r9, %r1, 2;
	mov.u32 	%r10, sdata;
	add.s32 	%r4, %r10, %r9;
	st.shared.f32 	[%r4], %f9;
	bar.sync 	0;
	setp.lt.u32 	%p2, %r13, 2;
	@%p2 bra 	$L__BB5_6;
$L__BB5_3:
	shr.u32 	%r6, %r13, 1;
	setp.ge.u32 	%p3, %r1, %r6;
	@%p3 bra 	$L__BB5_5;
	shl.b32 	%r11, %r6, 2;
	add.s32 	%r12, %r4, %r11;
	ld.shared.f32 	%f4, [%r12];
	ld.shared.f32 	%f5, [%r4];
	add.f32 	%f6, %f4, %f5;
	st.shared.f32 	[%r4], %f6;
$L__BB5_5:
	bar.sync 	0;
	setp.gt.u32 	%p4, %r13, 3;
	mov.u32 	%r13, %r6;
	@%p4 bra 	$L__BB5_3;
$L__BB5_6:
	setp.ne.s32 	%p5, %r1, 0;
	@%p5 bra 	$L__BB5_8;
	ld.shared.f32 	%f7, [sdata];
	cvta.to.global.u64 	%rd6, %rd2;
	atom.global.add.f32 	%f8, [%rd6], %f7;
$L__BB5_8:
	ret;

}
	// .globl	mean_kernel
.visible .entry mean_kernel(
	.param .u64 .ptr .align 1 mean_kernel_param_0,
	.param .u64 .ptr .align 1 mean_kernel_param_1,
	.param .u32 mean_kernel_param_2
)
{
	.reg .pred 	%p<6>;
	.reg .b32 	%r<14>;
	.reg .b32 	%f<12>;
	.reg .b64 	%rd<7>;

	ld.param.u64 	%rd1, [mean_kernel_param_0];
	ld.param.u64 	%rd2, [mean_kernel_param_1];
	ld.param.u32 	%r7, [mean_kernel_param_2];
	mov.u32 	%r1, %tid.x;
	mov.u32 	%r8, %ctaid.x;
	mov.u32 	%r13, %ntid.x;
	mad.lo.s32 	%r3, %r8, %r13, %r1;
	setp.ge.s32 	%p1, %r3, %r7;
	mov.f32 	%f11, 0f00000000;
	@%p1 bra 	$L__BB6_2;
	cvta.to.global.u64 	%rd3, %rd1;
	mul.wide.s32 	%rd4, %r3, 4;
	add.s64 	%rd5, %rd3, %rd4;
	ld.global.f32 	%f11, [%rd5];
$L__BB6_2:
	shl.b32 	%r9, %r1, 2;
	mov.u32 	%r10, sdata;
	add.s32 	%r4, %r10, %r9;
	st.shared.f32 	[%r4], %f11;
	bar.sync 	0;
	setp.lt.u32 	%p2, %r13, 2;
	@%p2 bra 	$L__BB6_6;
$L__BB6_3:
	shr.u32 	%r6, %r13, 1;
	setp.ge.u32 	%p3, %r1, %r6;
	@%p3 bra 	$L__BB6_5;
	shl.b32 	%r11, %r6, 2;
	add.s32 	%r12, %r4, %r11;
	ld.shared.f32 	%f4, [%r12];
	ld.shared.f32 	%f5, [%r4];
	add.f32 	%f6, %f4, %f5;
	st.shared.f32 	[%r4], %f6;
$L__BB6_5:
	bar.sync 	0;
	setp.gt.u32 	%p4, %r13, 3;
	mov.u32 	%r13, %r6;
	@%p4 bra 	$L__BB6_3;
$L__BB6_6:
	setp.ne.s32 	%p5, %r1, 0;
	@%p5 bra 	$L__BB6_8;
	ld.shared.f32 	%f7, [sdata];
	cvt.rn.f32.s32 	%f8, %r7;
	div.rn.f32 	%f9, %f7, %f8;
	cvta.to.global.u64 	%rd6, %rd2;
	atom.global.add.f32 	%f10, [%rd6], %f9;
$L__BB6_8:
	ret;

}
	// .globl	transpose_2d_kernel
.visible .entry transpose_2d_kernel(
	.param .u64 .ptr .align 1 transpose_2d_kernel_param_0,
	.param .u64 .ptr .align 1 transpose_2d_kernel_param_1,
	.param .u32 transpose_2d_kernel_param_2,
	.param .u32 transpose_2d_kernel_param_3
)
{
	.reg .pred 	%p<4>;
	.reg .b32 	%r<15>;
	.reg .b32 	%f<2>;
	.reg .b64 	%rd<9>;

	ld.param.u64 	%rd1, [transpose_2d_kernel_param_0];
	ld.param.u64 	%rd2, [transpose_2d_kernel_param_1];
	ld.param.u32 	%r5, [transpose_2d_kernel_param_2];
	ld.param.u32 	%r4, [transpose_2d_kernel_param_3];
	mov.u32 	%r6, %ctaid.x;
	mov.u32 	%r7, %ntid.x;
	mov.u32 	%r8, %tid.x;
	mad.lo.s32 	%r1, %r6, %r7, %r8;
	mov.u32 	%r9, %ctaid.y;
	mov.u32 	%r10, %ntid.y;
	mov.u32 	%r11, %tid.y;
	mad.lo.s32 	%r12, %r9, %r10, %r11;
	setp.ge.s32 	%p1, %r1, %r4;
	setp.ge.s32 	%p2, %r12, %r5;
	or.pred  	%p3, %p1, %p2;
	@%p3 bra 	$L__BB7_2;
	cvta.to.global.u64 	%rd3, %rd1;
	cvta.to.global.u64 	%rd4, %rd2;
	mad.lo.s32 	%r13, %r4, %r12, %r1;
	mad.lo.s32 	%r14, %r5, %r1, %r12;
	mul.wide.s32 	%rd5, %r13, 4;
	add.s64 	%rd6, %rd3, %rd5;
	ld.global.f32 	%f1, [%rd6];
	mul.wide.s32 	%rd7, %r14, 4;
	add.s64 	%rd8, %rd4, %rd7;
	st.global.f32 	[%rd8], %f1;
$L__BB7_2:
	ret;

}


// ===== COMPILED SASS (sm_100) =====

	.target	sm_100

	.elftype	@"ET_EXEC"


//--------------------- .note.nv.tkinfo           --------------------------
	.section	.note.nv.tkinfo,"",@"SHT_NOTE"
	.sectionflags	@"SHF_NOTE_NV_TKINFO"
	.tkinfo
        /*0018*/ 	.word	0x00000002
        /*0030*/ 	.string	""
        /*0030*/ 	.string	"ptxas"
        /*0030*/ 	.string	"Cuda compilation tools, release 13.0, V13.0.88"
        /*0030*/ 	.string	"Build cuda_13.0.r13.0/compiler.36424714_0"
        /*0030*/ 	.string	"-arch sm_100 -m 64 "



//--------------------- .note.nv.cuinfo           --------------------------
	.section	.note.nv.cuinfo,"",@"SHT_NOTE"
	.sectionflags	@"SHF_NOTE_NV_CUINFO"
        /*0018*/ 	.short	0x0002
        /*001a*/ 	.short	0x0064
        /*001c*/ 	.short	0x0082
	.zero		2


//--------------------- .nv.info                  --------------------------
	.section	.nv.info,"",@"SHT_CUDA_INFO"
	.align	4


	//----- nvinfo : EIATTR_REGCOUNT
	.align		4
        /*0000*/ 	.byte	0x04, 0x2f
        /*0002*/ 	.short	(.L_1 - .L_0)
	.align		4
.L_0:
        /*0004*/ 	.word	index@(fill_ones_kernel)
        /*0008*/ 	.word	0x0000000a


	//----- nvinfo : EIATTR_FRAME_SIZE
	.align		4
.L_1:
        /*000c*/ 	.byte	0x04, 0x11
        /*000e*/ 	.short	(.L_3 - .L_2)
	.align		4
.L_2:
        /*0010*/ 	.word	index@(fill_ones_kernel)
        /*0014*/ 	.word	0x00000000


	//----- nvinfo : EIATTR_REGCOUNT
	.align		4
.L_3:
        /*0018*/ 	.byte	0x04, 0x2f
        /*001a*/ 	.short	(.L_5 - .L_4)
	.align		4
.L_4:
        /*001c*/ 	.word	index@(add_kernel)
        /*0020*/ 	.word	0x0000000c


	//----- nvinfo : EIATTR_FRAME_SIZE
	.align		4
.L_5:
        /*0024*/ 	.byte	0x04, 0x11
        /*0026*/ 	.short	(.L_7 - .L_6)
	.align		4
.L_6:
        /*0028*/ 	.word	index@(add_kernel)
        /*002c*/ 	.word	0x00000000


	//----- nvinfo : EIATTR_REGCOUNT
	.align		4
.L_7:
        /*0030*/ 	.byte	0x04, 0x2f
        /*0032*/ 	.short	(.L_9 - .L_8)
	.align		4
.L_8:
        /*0034*/ 	.word	index@(sub_kernel)
        /*0038*/ 	.word	0x0000000c


	//----- nvinfo : EIATTR_FRAME_SIZE
	.align		4
.L_9:
        /*003c*/ 	.byte	0x04, 0x11
        /*003e*/ 	.short	(.L_11 - .L_10)
	.align		4
.L_10:
        /*0040*/ 	.word	index@(sub_kernel)
        /*0044*/ 	.word	0x00000000


	//----- nvinfo : EIATTR_REGCOUNT
	.align		4
.L_11:
        /*0048*/ 	.byte	0x04, 0x2f
        /*004a*/ 	.short	(.L_13 - .L_12)
	.align		4
.L_12:
        /*004c*/ 	.word	index@(mul_kernel)
        /*0050*/ 	.word	0x0000000c


	//----- nvinfo : EIATTR_FRAME_SIZE
	.align		4
.L_13:
        /*0054*/ 	.byte	0x04, 0x11
        /*0056*/ 	.short	(.L_15 - .L_14)
	.align		4
.L_14:
        /*0058*/ 	.word	index@(mul_kernel)
        /*005c*/ 	.word	0x00000000


	//----- nvinfo : EIATTR_REGCOUNT
	.align		4
.L_15:
        /*0060*/ 	.byte	0x04, 0x2f
        /*0062*/ 	.short	(.L_17 - .L_16)
	.align		4
.L_16:
        /*0064*/ 	.word	index@(div_kernel)
        /*0068*/ 	.word	0x00000010


	//----- nvinfo : EIATTR_FRAME_SIZE
	.align		4
.L_17:
        /*006c*/ 	.byte	0x04, 0x11
        /*006e*/ 	.short	(.L_19 - .L_18)
	.align		4
.L_18:
        /*0070*/ 	.word	index@($__internal_1_$__cuda_sm3x_div_rn_noftz_f32_slowpath)
        /*0074*/ 	.word	0x00000000


	//----- nvinfo : EIATTR_FRAME_SIZE
	.align		4
.L_19:
        /*0078*/ 	.byte	0x04, 0x11
        /*007a*/ 	.short	(.L_21 - .L_20)
	.align		4
.L_20:
        /*007c*/ 	.word	index@(div_kernel)
        /*0080*/ 	.word	0x00000000


	//----- nvinfo : EIATTR_REGCOUNT
	.align		4
.L_21:
        /*0084*/ 	.byte	0x04, 0x2f
        /*0086*/ 	.short	(.L_23 - .L_22)
	.align		4
.L_22:
        /*0088*/ 	.word	index@(sum_kernel)
        /*008c*/ 	.word	0x0000000a


	//----- nvinfo : EIATTR_FRAME_SIZE
	.align		4
.L_23:
        /*0090*/ 	.byte	0x04, 0x11
        /*0092*/ 	.short	(.L_25 - .L_24)
	.align		4
.L_24:
        /*0094*/ 	.word	index@(sum_kernel)
        /*0098*/ 	.word	0x00000000


	//----- nvinfo : EIATTR_REGCOUNT
	.align		4
.L_25:
        /*009c*/ 	.byte	0x04, 0x2f
        /*009e*/ 	.short	(.L_27 - .L_26)
	.align		4
.L_26:
        /*00a0*/ 	.word	index@(mean_kernel)
        /*00a4*/ 	.word	0x0000000e


	//----- nvinfo : EIATTR_FRAME_SIZE
	.align		4
.L_27:
        /*00a8*/ 	.byte	0x04, 0x11
        /*00aa*/ 	.short	(.L_29 - .L_28)
	.align		4
.L_28:
        /*00ac*/ 	.word	index@($__internal_0_$__cuda_sm3x_div_rn_noftz_f32_slowpath)
        /*00b0*/ 	.word	0x00000000


	//----- nvinfo : EIATTR_FRAME_SIZE
	.align		4
.L_29:
        /*00b4*/ 	.byte	0x04, 0x11
        /*00b6*/ 	.short	(.L_31 - .L_30)
	.align		4
.L_30:
        /*00b8*/ 	.word	index@(mean_kernel)
        /*00bc*/ 	.word	0x00000000


	//----- nvinfo : EIATTR_REGCOUNT
	.align		4
.L_31:
        /*00c0*/ 	.byte	0x04, 0x2f
        /*00c2*/ 	.short	(.L_33 - .L_32)
	.align		4
.L_32:
        /*00c4*/ 	.word	index@(transpose_2d_kernel)
        /*00c8*/ 	.word	0x0000000a


	//----- nvinfo : EIATTR_FRAME_SIZE
	.align		4
.L_33:
        /*00cc*/ 	.byte	0x04, 0x11
        /*00ce*/ 	.short	(.L_35 - .L_34)
	.align		4
.L_34:
        /*00d0*/ 	.word	index@(transpose_2d_kernel)
        /*00d4*/ 	.word	0x00000000


	//----- nvinfo : EIATTR_MIN_STACK_SIZE
	.align		4
.L_35:
        /*00d8*/ 	.byte	0x04, 0x12
        /*00da*/ 	.short	(.L_37 - .L_36)
	.align		4
.L_36:
        /*00dc*/ 	.word	index@(transpose_2d_kernel)
        /*00e0*/ 	.word	0x00000000


	//----- nvinfo : EIATTR_MIN_STACK_SIZE
	.align		4
.L_37:
        /*00e4*/ 	.byte	0x04, 0x12
        /*00e6*/ 	.short	(.L_39 - .L_38)
	.align		4
.L_38:
        /*00e8*/ 	.word	index@(mean_kernel)
        /*00ec*/ 	.word	0x00000000


	//----- nvinfo : EIATTR_MIN_STACK_SIZE
	.align		4
.L_39:
        /*00f0*/ 	.byte	0x04, 0x12
        /*00f2*/ 	.short	(.L_41 - .L_40)
	.align		4
.L_40:
        /*00f4*/ 	.word	index@(sum_kernel)
        /*00f8*/ 	.word	0x00000000


	//----- nvinfo : EIATTR_MIN_STACK_SIZE
	.align		4
.L_41:
        /*00fc*/ 	.byte	0x04, 0x12
        /*00fe*/ 	.short	(.L_43 - .L_42)
	.align		4
.L_42:
        /*0100*/ 	.word	index@(div_kernel)
        /*0104*/ 	.word	0x00000000


	//----- nvinfo : EIATTR_MIN_STACK_SIZE
	.align		4
.L_43:
        /*0108*/ 	.byte	0x04, 0x12
        /*010a*/ 	.short	(.L_45 - .L_44)
	.align		4
.L_44:
        /*010c*/ 	.word	index@(mul_kernel)
        /*0110*/ 	.word	0x00000000


	//----- nvinfo : EIATTR_MIN_STACK_SIZE
	.align		4
.L_45:
        /*0114*/ 	.byte	0x04, 0x12
        /*0116*/ 	.short	(.L_47 - .L_46)
	.align		4
.L_46:
        /*0118*/ 	.word	index@(sub_kernel)
        /*011c*/ 	.word	0x00000000


	//----- nvinfo : EIATTR_MIN_STACK_SIZE
	.align		4
.L_47:
        /*0120*/ 	.byte	0x04, 0x12
        /*0122*/ 	.short	(.L_49 - .L_48)
	.align		4
.L_48:
        /*0124*/ 	.word	index@(add_kernel)
        /*0128*/ 	.word	0x00000000


	//----- nvinfo : EIATTR_MIN_STACK_SIZE
	.align		4
.L_49:
        /*012c*/ 	.byte	0x04, 0x12
        /*012e*/ 	.short	(.L_51 - .L_50)
	.align		4
.L_50:
        /*0130*/ 	.word	index@(fill_ones_kernel)
        /*0134*/ 	.word	0x00000000
.L_51:


//--------------------- .nv.compat                --------------------------
	.section	.nv.compat,"",@"SHT_CUDA_COMPAT_INFO"
	.align	4
        /*0000*/ 	.byte	0x02, 0x09, 0x00, 0x00, 0x02, 0x02, 0x01, 0x00, 0x02, 0x05, 0x05, 0x00, 0x03, 0x07, 0x01, 0x01
        /*0010*/ 	.byte	0x02, 0x03, 0x00, 0x00, 0x02, 0x06, 0x01, 0x00, 0x04, 0x0b, 0x08, 0x00, 0x01, 0x00, 0x00, 0x00
        /*0020*/ 	.byte	0x00, 0x00, 0x00, 0x00


//--------------------- .nv.info.transpose_2d_kernel --------------------------
	.section	.nv.info.transpose_2d_kernel,"",@"SHT_CUDA_INFO"
	.sectionflags	@""
	.align	4


	//----- nvinfo : EIATTR_CUDA_API_VERSION
	.align		4
        /*0000*/ 	.byte	0x04, 0x37
        /*0002*/ 	.short	(.L_53 - .L_52)
.L_52:
        /*0004*/ 	.word	0x00000082


	//----- nvinfo : EIATTR_KPARAM_INFO
	.align		4
.L_53:
        /*0008*/ 	.byte	0x04, 0x17
        /*000a*/ 	.short	(.L_55 - .L_54)
.L_54:
        /*000c*/ 	.word	0x00000000
        /*0010*/ 	.short	0x0003
        /*0012*/ 	.short	0x0014
        /*0014*/ 	.byte	0x00, 0xf0, 0x11, 0x00


	//----- nvinfo : EIATTR_KPARAM_INFO
	.align		4
.L_55:
        /*0018*/ 	.byte	0x04, 0x17
        /*001a*/ 	.short	(.L_57 - .L_56)
.L_56:
        /*001c*/ 	.word	0x00000000
        /*0020*/ 	.short	0x0002
        /*0022*/ 	.short	0x0010
        /*0024*/ 	.byte	0x00, 0xf0, 0x11, 0x00


	//----- nvinfo : EIATTR_KPARAM_INFO
	.align		4
.L_57:
        /*0028*/ 	.byte	0x04, 0x17
        /*002a*/ 	.short	(.L_59 - .L_58)
.L_58:
        /*002c*/ 	.word	0x00000000
        /*0030*/ 	.short	0x0001
        /*0032*/ 	.short	0x0008
        /*0034*/ 	.byte	0x00, 0xf5, 0x21, 0x00


	//----- nvinfo : EIATTR_KPARAM_INFO
	.align		4
.L_59:
        /*0038*/ 	.byte	0x04, 0x17
        /*003a*/ 	.short	(.L_61 - .L_60)
.L_60:
        /*003c*/ 	.word	0x00000000
        /*0040*/ 	.short	0x0000
        /*0042*/ 	.short	0x0000
        /*0044*/ 	.byte	0x00, 0xf5, 0x21, 0x00


	//----- nvinfo : EIATTR_SPARSE_MMA_MASK
	.align		4
.L_61:
        /*0048*/ 	.byte	0x03, 0x50
        /*004a*/ 	.short	0x0000


	//----- nvinfo : EIATTR_MAXREG_COUNT
	.align		4
        /*004c*/ 	.byte	0x03, 0x1b
        /*004e*/ 	.short	0x00ff


	//----- nvinfo : EIATTR_MERCURY_ISA_VERSION
	.align		4
        /*0050*/ 	.byte	0x03, 0x5f
        /*0052*/ 	.short	0x0101


	//----- nvinfo : EIATTR_VRC_CTA_INIT_COUNT
	.align		4
        /*0054*/ 	.byte	0x02, 0x4a
	.zero		1
	.zero		1


	//----- nvinfo : EIATTR_EXIT_INSTR_OFFSETS
	.align		4
        /*0058*/ 	.byte	0x04, 0x1c
        /*005a*/ 	.short	(.L_63 - .L_62)


	//   ....[0]....
.L_62:
        /*005c*/ 	.word	0x000000c0


	//   ....[1]....
        /*0060*/ 	.word	0x00000160


	//----- nvinfo : EIATTR_CBANK_PARAM_SIZE
	.align		4
.L_63:
        /*0064*/ 	.byte	0x03, 0x19
        /*0066*/ 	.short	0x0018


	//----- nvinfo : EIATTR_PARAM_CBANK
	.align		4
        /*0068*/ 	.byte	0x04, 0x0a
        /*006a*/ 	.short	(.L_65 - .L_64)
	.align		4
.L_64:
        /*006c*/ 	.word	index@(.nv.constant0.transpose_2d_kernel)
        /*0070*/ 	.short	0x0380
        /*0072*/ 	.short	0x0018


	//----- nvinfo : EIATTR_SW_WAR
	.align		4
.L_65:
        /*0074*/ 	.byte	0x04, 0x36
        /*0076*/ 	.short	(.L_67 - .L_66)
.L_66:
        /*0078*/ 	.word	0x00000008
.L_67:


//--------------------- .nv.info.mean_kernel      --------------------------
	.section	.nv.info.mean_kernel,"",@"SHT_CUDA_INFO"
	.sectionflags	@""
	.align	4


	//----- nvinfo : EIATTR_CUDA_API_VERSION
	.align		4
        /*0000*/ 	.byte	0x04, 0x37
        /*0002*/ 	.short	(.L_69 - .L_68)
.L_68:
        /*0004*/ 	.word	0x00000082


	//----- nvinfo : EIATTR_KPARAM_INFO
	.align		4
.L_69:
        /*0008*/ 	.byte	0x04, 0x17
        /*000a*/ 	.short	(.L_71 - .L_70)
.L_70:
        /*000c*/ 	.word	0x00000000
        /*0010*/ 	.short	0x0002
        /*0012*/ 	.short	0x0010
        /*0014*/ 	.byte	0x00, 0xf0, 0x11, 0x00


	//----- nvinfo : EIATTR_KPARAM_INFO
	.align		4
.L_71:
        /*0018*/ 	.byte	0x04, 0x17
        /*001a*/ 	.short	(.L_73 - .L_72)
.L_72:
        /*001c*/ 	.word	0x00000000
        /*0020*/ 	.short	0x0001
        /*0022*/ 	.short	0x0008
        /*0024*/ 	.byte	0x00, 0xf5, 0x21, 0x00


	//----- nvinfo : EIATTR_KPARAM_INFO
	.align		4
.L_73:
        /*0028*/ 	.byte	0x04, 0x17
        /*002a*/ 	.short	(.L_75 - .L_74)
.L_74:
        /*002c*/ 	.word	0x00000000
        /*0030*/ 	.short	0x0000
        /*0032*/ 	.short	0x0000
        /*0034*/ 	.byte	0x00, 0xf5, 0x21, 0x00


	//----- nvinfo : EIATTR_SPARSE_MMA_MASK
	.align		4
.L_75:
        /*0038*/ 	.byte	0x03, 0x50
        /*003a*/ 	.short	0x0000


	//----- nvinfo : EIATTR_MAXREG_COUNT
	.align		4
        /*003c*/ 	.byte	0x03, 0x1b
        /*003e*/ 	.short	0x00ff


	//----- nvinfo : EIATTR_NUM_BARRIERS
	.align		4
        /*0040*/ 	.byte	0x02, 0x4c
        /*0042*/ 	.byte	0x01
	.zero		1


	//----- nvinfo : EIATTR_MERCURY_ISA_VERSION
	.align		4
        /*0044*/ 	.byte	0x03, 0x5f
        /*0046*/ 	.short	0x0101


	//----- nvinfo : EIATTR_VRC_CTA_INIT_COUNT
	.align		4
        /*0048*/ 	.byte	0x02, 0x4a
	.zero		1
	.zero		1


	//----- nvinfo : EIATTR_EXIT_INSTR_OFFSETS
	.align		4
        /*004c*/ 	.byte	0x04, 0x1c
        /*004e*/ 	.short	(.L_77 - .L_76)


	//   ....[0]....
.L_76:
        /*0050*/ 	.word	0x00000200


	//   ....[1]....
        /*0054*/ 	.word	0x00000330


	//----- nvinfo : EIATTR_CRS_STACK_SIZE
	.align		4
.L_77:
        /*0058*/ 	.byte	0x04, 0x1e
        /*005a*/ 	.short	(.L_79 - .L_78)
.L_78:
        /*005c*/ 	.word	0x00000000


	//----- nvinfo : EIATTR_CBANK_PARAM_SIZE
	.align		4
.L_79:
        /*0060*/ 	.byte	0x03, 0x19
        /*0062*/ 	.short	0x0014


	//----- nvinfo : EIATTR_PARAM_CBANK
	.align		4
        /*0064*/ 	.byte	0x04, 0x0a
        /*0066*/ 	.short	(.L_81 - .L_80)
	.align		4
.L_80:
        /*0068*/ 	.word	index@(.nv.constant0.mean_kernel)
        /*006c*/ 	.short	0x0380
        /*006e*/ 	.short	0x0014


	//----- nvinfo : EIATTR_SW_WAR
	.align		4
.L_81:
        /*0070*/ 	.byte	0x04, 0x36
        /*0072*/ 	.short	(.L_83 - .L_82)
.L_82:
        /*0074*/ 	.word	0x00000008
.L_83:


//--------------------- .nv.info.sum_kernel       --------------------------
	.section	.nv.info.sum_kernel,"",@"SHT_CUDA_INFO"
	.sectionflags	@""
	.align	4


	//----- nvinfo : EIATTR_CUDA_API_VERSION
	.align		4
        /*0000*/ 	.byte	0x04, 0x37
        /*0002*/ 	.short	(.L_85 - .L_84)
.L_84:
        /*0004*/ 	.word	0x00000082


	//----- nvinfo : EIATTR_KPARAM_INFO
	.align		4
.L_85:
        /*0008*/ 	.byte	0x04, 0x17
        /*000a*/ 	.short	(.L_87 - .L_86)
.L_86:
        /*000c*/ 	.word	0x00000000
        /*0010*/ 	.short	0x0002
        /*0012*/ 	.short	0x0010
        /*0014*/ 	.byte	0x00, 0xf0, 0x11, 0x00


	//----- nvinfo : EIATTR_KPARAM_INFO
	.align		4
.L_87:
        /*0018*/ 	.byte	0x04, 0x17
        /*001a*/ 	.short	(.L_89 - .L_88)
.L_88:
        /*001c*/ 	.word	0x00000000
        /*0020*/ 	.short	0x0001
        /*0022*/ 	.short	0x0008
        /*0024*/ 	.byte	0x00, 0xf5, 0x21, 0x00


	//----- nvinfo : EIATTR_KPARAM_INFO
	.align		4
.L_89:
        /*0028*/ 	.byte	0x04, 0x17
        /*002a*/ 	.short	(.L_91 - .L_90)
.L_90:
        /*002c*/ 	.word	0x00000000
        /*0030*/ 	.short	0x0000
        /*0032*/ 	.short	0x0000
        /*0034*/ 	.byte	0x00, 0xf5, 0x21, 0x00


	//----- nvinfo : EIATTR_SPARSE_MMA_MASK
	.align		4
.L_91:
        /*0038*/ 	.byte	0x03, 0x50
        /*003a*/ 	.short	0x0000


	//----- nvinfo : EIATTR_MAXREG_COUNT
	.align		4
        /*003c*/ 	.byte	0x03, 0x1b
        /*003e*/ 	.short	0x00ff


	//----- nvinfo : EIATTR_NUM_BARRIERS
	.align		4
        /*0040*/ 	.byte	0x02, 0x4c
        /*0042*/ 	.byte	0x01
	.zero		1


	//----- nvinfo : EIATTR_MERCURY_ISA_VERSION
	.align		4
        /*0044*/ 	.byte	0x03, 0x5f
        /*0046*/ 	.short	0x0101


	//----- nvinfo : EIATTR_VRC_CTA_INIT_COUNT
	.align		4
        /*0048*/ 	.byte	0x02, 0x4a
	.zero		1
	.zero		1


	//----- nvinfo : EIATTR_EXIT_INSTR_OFFSETS
	.align		4
        /*004c*/ 	.byte	0x04, 0x1c
        /*004e*/ 	.short	(.L_93 - .L_92)


	//   ....[0]....
.L_92:
        /*0050*/ 	.word	0x00000200


	//   ....[1]....
        /*0054*/ 	.word	0x00000270


	//----- nvinfo : EIATTR_CBANK_PARAM_SIZE
	.align		4
.L_93:
        /*0058*/ 	.byte	0x03, 0x19
        /*005a*/ 	.short	0x0014


	//----- nvinfo : EIATTR_PARAM_CBANK
	.align		4
        /*005c*/ 	.byte	0x04, 0x0a
        /*005e*/ 	.short	(.L_95 - .L_94)
	.align		4
.L_94:
        /*0060*/ 	.word	index@(.nv.constant0.sum_kernel)
        /*0064*/ 	.short	0x0380
        /*0066*/ 	.short	0x0014


	//----- nvinfo : EIATTR_SW_WAR
	.align		4
.L_95:
        /*0068*/ 	.byte	0x04, 0x36
        /*006a*/ 	.short	(.L_97 - .L_96)
.L_96:
        /*006c*/ 	.word	0x00000008
.L_97:


//--------------------- .nv.info.div_kernel       --------------------------
	.section	.nv.info.div_kernel,"",@"SHT_CUDA_INFO"
	.sectionflags	@""
	.align	4


	//----- nvinfo : EIATTR_CUDA_API_VERSION
	.align		4
        /*0000*/ 	.byte	0x04, 0x37
        /*0002*/ 	.short	(.L_99 - .L_98)
.L_98:
        /*0004*/ 	.word	0x00000082


	//----- nvinfo : EIATTR_KPARAM_INFO
	.align		4
.L_99:
        /*0008*/ 	.byte	0x04, 0x17
        /*000a*/ 	.short	(.L_101 - .L_100)
.L_100:
        /*000c*/ 	.word	0x00000000
        /*0010*/ 	.short	0x0003
        /*0012*/ 	.short	0x0018
        /*0014*/ 	.byte	0x00, 0xf0, 0x11, 0x00


	//----- nvinfo : EIATTR_KPARAM_INFO
	.align		4
.L_101:
        /*0018*/ 	.byte	0x04, 0x17
        /*001a*/ 	.short	(.L_103 - .L_102)
.L_102:
        /*001c*/ 	.word	0x00000000
        /*0020*/ 	.short	0x0002
        /*0022*/ 	.short	0x0010
        /*0024*/ 	.byte	0x00, 0xf5, 0x21, 0x00


	//----- nvinfo : EIATTR_KPARAM_INFO
	.align		4
.L_103:
        /*0028*/ 	.byte	0x04, 0x17
        /*002a*/ 	.short	(.L_105 - .L_104)
.L_104:
        /*002c*/ 	.word	0x00000000
        /*0030*/ 	.short	0x0001
        /*0032*/ 	.short	0x0008
        /*0034*/ 	.byte	0x00, 0xf5, 0x21, 0x00


	//----- nvinfo : EIATTR_KPARAM_INFO
	.align		4
.L_105:
        /*0038*/ 	.byte	0x04, 0x17
        /*003a*/ 	.short	(.L_107 - .L_106)
.L_106:
        /*003c*/ 	.word	0x00000000
        /*0040*/ 	.short	0x0000
        /*0042*/ 	.short	0x0000
        /*0044*/ 	.byte	0x00, 0xf5, 0x21, 0x00


	//----- nvinfo : EIATTR_SPARSE_MMA_MASK
	.align		4
.L_107:
        /*0048*/ 	.byte	0x03, 0x50
        /*004a*/ 	.short	0x0000


	//----- nvinfo : EIATTR_MAXREG_COUNT
	.align		4
        /*004c*/ 	.byte	0x03, 0x1b
        /*004e*/ 	.short	0x00ff


	//----- nvinfo : EIATTR_MERCURY_ISA_VERSION
	.align		4
        /*0050*/ 	.byte	0x03, 0x5f
        /*0052*/ 	.short	0x0101


	//----- nvinfo : EIATTR_VRC_CTA_INIT_COUNT
	.align		4
        /*0054*/ 	.byte	0x02, 0x4a
	.zero		1
	.zero		1


	//----- nvinfo : EIATTR_EXIT_INSTR_OFFSETS
	.align		4
        /*0058*/ 	.byte	0x04, 0x1c
        /*005a*/ 	.short	(.L_109 - .L_108)


	//   ....[0]....
.L_108:
        /*005c*/ 	.word	0x00000070


	//   ....[1]....
        /*0060*/ 	.word	0x000001f0


	//----- nvinfo : EIATTR_CRS_STACK_SIZE
	.align		4
.L_109:
        /*0064*/ 	.byte	0x04, 0x1e
        /*0066*/ 	.short	(.L_111 - .L_110)
.L_110:
        /*0068*/ 	.word	0x00000000


	//----- nvinfo : EIATTR_CBANK_PARAM_SIZE
	.align		4
.L_111:
        /*006c*/ 	.byte	0x03, 0x19
        /*006e*/ 	.short	0x001c


	//----- nvinfo : EIATTR_PARAM_CBANK
	.align		4
        /*0070*/ 	.byte	0x04, 0x0a
        /*0072*/ 	.short	(.L_113 - .L_112)
	.align		4
.L_112:
        /*0074*/ 	.word	index@(.nv.constant0.div_kernel)
        /*0078*/ 	.short	0x0380
        /*007a*/ 	.short	0x001c


	//----- nvinfo : EIATTR_SW_WAR
	.align		4
.L_113:
        /*007c*/ 	.byte	0x04, 0x36
        /*007e*/ 	.short	(.L_115 - .L_114)
.L_114:
        /*0080*/ 	.word	0x00000008
.L_115:


//--------------------- .nv.info.mul_kernel       --------------------------
	.section	.nv.info.mul_kernel,"",@"SHT_CUDA_INFO"
	.sectionflags	@""
	.align	4


	//----- nvinfo : EIATTR_CUDA_API_VERSION
	.align		4
        /*0000*/ 	.byte	0x04, 0x37
        /*0002*/ 	.short	(.L_117 - .L_116)
.L_116:
        /*0004*/ 	.word	0x00000082


	//----- nvinfo : EIATTR_KPARAM_INFO
	.align		4
.L_117:
        /*0008*/ 	.byte	0x04, 0x17
        /*000a*/ 	.short	(.L_119 - .L_118)
.L_118:
        /*000c*/ 	.word	0x00000000
        /*0010*/ 	.short	0x0003
        /*0012*/ 	.short	0x0018
        /*0014*/ 	.byte	0x00, 0xf0, 0x11, 0x00


	//----- nvinfo : EIATTR_KPARAM_INFO
	.align		4
.L_119:
        /*0018*/ 	.byte	0x04, 0x17
        /*001a*/ 	.short	(.L_121 - .L_120)
.L_120:
        /*001c*/ 	.word	0x00000000
        /*0020*/ 	.short	0x0002
        /*0022*/ 	.short	0x0010
        /*0024*/ 	.byte	0x00, 0xf5, 0x21, 0x00


	//----- nvinfo : EIATTR_KPARAM_INFO
	.align		4
.L_121:
        /*0028*/ 	.byte	0x04, 0x17
        /*002a*/ 	.short	(.L_123 - .L_122)
.L_122:
        /*002c*/ 	.word	0x00000000
        /*0030*/ 	.short	0x0001
        /*0032*/ 	.short	0x0008
        /*0034*/ 	.byte	0x00, 0xf5, 0x21, 0x00


	//----- nvinfo : EIATTR_KPARAM_INFO
	.align		4
.L_123:
        /*0038*/ 	.byte	0x04, 0x17
        /*003a*/ 	.short	(.L_125 - .L_124)
.L_124:
        /*003c*/ 	.word	0x00000000
        /*0040*/ 	.short	0x0000
        /*0042*/ 	.short	0x0000
        /*0044*/ 	.byte	0x00, 0xf5, 0x21, 0x00


	//----- nvinfo : EIATTR_SPARSE_MMA_MASK
	.align		4
.L_125:
        /*0048*/ 	.byte	0x03, 0x50
        /*004a*/ 	.short	0x0000


	//----- nvinfo : EIATTR_MAXREG_COUNT
	.align		4
        /*004c*/ 	.byte	0x03, 0x1b
        /*004e*/ 	.short	0x00ff


	//----- nvinfo : EIATTR_MERCURY_ISA_VERSION
	.align		4
        /*0050*/ 	.byte	0x03, 0x5f
        /*0052*/ 	.short	0x0101


	//----- nvinfo : EIATTR_VRC_CTA_INIT_COUNT
	.align		4
        /*0054*/ 	.byte	0x02, 0x4a
	.zero		1
	.zero		1


	//----- nvinfo : EIATTR_EXIT_INSTR_OFFSETS
	.align		4
        /*0058*/ 	.byte	0x04, 0x1c
        /*005a*/ 	.short	(.L_127 - .L_126)


	//   ....[0]....
.L_126:
        /*005c*/ 	.word	0x00000070


	//   ....[1]....
        /*0060*/ 	.word	0x00000130


	//----- nvinfo : EIATTR_CBANK_PARAM_SIZE
	.align		4
.L_127:
        /*0064*/ 	.byte	0x03, 0x19
        /*0066*/ 	.short	0x001c


	//----- nvinfo : EIATTR_PARAM_CBANK
	.align		4
        /*0068*/ 	.byte	0x04, 0x0a
        /*006a*/ 	.short	(.L_129 - .L_128)
	.align		4
.L_128:
        /*006c*/ 	.word	index@(.nv.constant0.mul_kernel)
        /*0070*/ 	.short	0x0380
        /*0072*/ 	.short	0x001c


	//----- nvinfo : EIATTR_SW_WAR
	.align		4
.L_129:
        /*0074*/ 	.byte	0x04, 0x36
        /*0076*/ 	.short	(.L_131 - .L_130)
.L_130:
        /*0078*/ 	.word	0x00000008
.L_131:


//--------------------- .nv.info.sub_kernel       --------------------------
	.section	.nv.info.sub_kernel,"",@"SHT_CUDA_INFO"
	.sectionflags	@""
	.align	4


	//----- nvinfo : EIATTR_CUDA_API_VERSION
	.align		4
        /*0000*/ 	.byte	0x04, 0x37
        /*0002*/ 	.short	(.L_133 - .L_132)
.L_132:
        /*0004*/ 	.word	0x00000082


	//----- nvinfo : EIATTR_KPARAM_INFO
	.align		4
.L_133:
        /*0008*/ 	.byte	0x04, 0x17
        /*000a*/ 	.short	(.L_135 - .L_134)
.L_134:
        /*000c*/ 	.word	0x00000000
        /*0010*/ 	.short	0x0003
        /*0012*/ 	.short	0x0018
        /*0014*/ 	.byte	0x00, 0xf0, 0x11, 0x00


	//----- nvinfo : EIATTR_KPARAM_INFO
	.align		4
.L_135:
        /*0018*/ 	.byte	0x04, 0x17
        /*001a*/ 	.short	(.L_137 - .L_136)
.L_136:
        /*001c*/ 	.word	0x00000000
        /*0020*/ 	.short	0x0002
        /*0022*/ 	.short	0x0010
        /*0024*/ 	.byte	0x00, 0xf5, 0x21, 0x00


	//----- nvinfo : EIATTR_KPARAM_INFO
	.align		4
.L_137:
        /*0028*/ 	.byte	0x04, 0x17
        /*002a*/ 	.short	(.L_139 - .L_138)
.L_138:
        /*002c*/ 	.word	0x00000000
        /*0030*/ 	.short	0x0001
        /*0032*/ 	.short	0x0008
        /*0034*/ 	.byte	0x00, 0xf5, 0x21, 0x00


	//----- nvinfo : EIATTR_KPARAM_INFO
	.align		4
.L_139:
        /*0038*/ 	.byte	0x04, 0x17
        /*003a*/ 	.short	(.L_141 - .L_140)
.L_140:
        /*003c*/ 	.word	0x00000000
        /*0040*/ 	.short	0x0000
        /*0042*/ 	.short	0x0000
        /*0044*/ 	.byte	0x00, 0xf5, 0x21, 0x00


	//----- nvinfo : EIATTR_SPARSE_MMA_MASK
	.align		4
.L_141:
        /*0048*/ 	.byte	0x03, 0x50
        /*004a*/ 	.short	0x0000


	//----- nvinfo : EIATTR_MAXREG_COUNT
	.align		4
        /*004c*/ 	.byte	0x03, 0x1b
        /*004e*/ 	.short	0x00ff


	//----- nvinfo : EIATTR_MERCURY_ISA_VERSION
	.align		4
        /*0050*/ 	.byte	0x03, 0x5f
        /*0052*/ 	.short	0x0101


	//----- nvinfo : EIATTR_VRC_CTA_INIT_COUNT
	.align		4
        /*0054*/ 	.byte	0x02, 0x4a
	.zero		1
	.zero		1


	//----- nvinfo : EIATTR_EXIT_INSTR_OFFSETS
	.align		4
        /*0058*/ 	.byte	0x04, 0x1c
        /*005a*/ 	.short	(.L_143 - .L_142)


	//   ....[0]....
.L_142:
        /*005c*/ 	.word	0x00000070


	//   ....[1]....
        /*0060*/ 	.word	0x00000130


	//----- nvinfo : EIATTR_CBANK_PARAM_SIZE
	.align		4
.L_143:
        /*0064*/ 	.byte	0x03, 0x19
        /*0066*/ 	.short	0x001c


	//----- nvinfo : EIATTR_PARAM_CBANK
	.align		4
        /*0068*/ 	.byte	0x04, 0x0a
        /*006a*/ 	.short	(.L_145 - .L_144)
	.align		4
.L_144:
        /*006c*/ 	.word	index@(.nv.constant0.sub_kernel)
        /*0070*/ 	.short	0x0380
        /*0072*/ 	.short	0x001c


	//----- nvinfo : EIATTR_SW_WAR
	.align		4
.L_145:
        /*0074*/ 	.byte	0x04, 0x36
        /*0076*/ 	.short	(.L_147 - .L_146)
.L_146:
        /*0078*/ 	.word	0x00000008
.L_147:


//--------------------- .nv.info.add_kernel       --------------------------
	.section	.nv.info.add_kernel,"",@"SHT_CUDA_INFO"
	.sectionflags	@""
	.align	4


	//----- nvinfo : EIATTR_CUDA_API_VERSION
	.align		4
        /*0000*/ 	.byte	0x04, 0x37
        /*0002*/ 	.short	(.L_149 - .L_148)
.L_148:
        /*0004*/ 	.word	0x00000082


	//----- nvinfo : EIATTR_KPARAM_INFO
	.align		4
.L_149:
        /*0008*/ 	.byte	0x04, 0x17
        /*000a*/ 	.short	(.L_151 - .L_150)
.L_150:
        /*000c*/ 	.word	0x00000000
        /*0010*/ 	.short	0x0003
        /*0012*/ 	.short	0x0018
        /*0014*/ 	.byte	0x00, 0xf0, 0x11, 0x00


	//----- nvinfo : EIATTR_KPARAM_INFO
	.align		4
.L_151:
        /*0018*/ 	.byte	0x04, 0x17
        /*001a*/ 	.short	(.L_153 - .L_152)
.L_152:
        /*001c*/ 	.word	0x00000000
        /*0020*/ 	.short	0x0002
        /*0022*/ 	.short	0x0010
        /*0024*/ 	.byte	0x00, 0xf5, 0x21, 0x00


	//----- nvinfo : EIATTR_KPARAM_INFO
	.align		4
.L_153:
        /*0028*/ 	.byte	0x04, 0x17
        /*002a*/ 	.short	(.L_155 - .L_154)
.L_154:
        /*002c*/ 	.word	0x00000000
        /*0030*/ 	.short	0x0001
        /*0032*/ 	.short	0x0008
        /*0034*/ 	.byte	0x00, 0xf5, 0x21, 0x00


	//----- nvinfo : EIATTR_KPARAM_INFO
	.align		4
.L_155:
        /*0038*/ 	.byte	0x04, 0x17
        /*003a*/ 	.short	(.L_157 - .L_156)
.L_156:
        /*003c*/ 	.word	0x00000000
        /*0040*/ 	.short	0x0000
        /*0042*/ 	.short	0x0000
        /*0044*/ 	.byte	0x00, 0xf5, 0x21, 0x00


	//----- nvinfo : EIATTR_SPARSE_MMA_MASK
	.align		4
.L_157:
        /*0048*/ 	.byte	0x03, 0x50
        /*004a*/ 	.short	0x0000


	//----- nvinfo : EIATTR_MAXREG_COUNT
	.align		4
        /*004c*/ 	.byte	0x03, 0x1b
        /*004e*/ 	.short	0x00ff


	//----- nvinfo : EIATTR_MERCURY_ISA_VERSION
	.align		4
        /*0050*/ 	.byte	0x03, 0x5f
        /*0052*/ 	.short	0x0101


	//----- nvinfo : EIATTR_VRC_CTA_INIT_COUNT
	.align		4
        /*0054*/ 	.byte	0x02, 0x4a
	.zero		1
	.zero		1


	//----- nvinfo : EIATTR_EXIT_INSTR_OFFSETS
	.align		4
        /*0058*/ 	.byte	0x04, 0x1c
        /*005a*/ 	.short	(.L_159 - .L_158)


	//   ....[0]....
.L_158:
        /*005c*/ 	.word	0x00000070


	//   ....[1]....
        /*0060*/ 	.word	0x00000130


	//----- nvinfo : EIATTR_CBANK_PARAM_SIZE
	.align		4
.L_159:
        /*0064*/ 	.byte	0x03, 0x19
        /*0066*/ 	.short	0x001c


	//----- nvinfo : EIATTR_PARAM_CBANK
	.align		4
        /*0068*/ 	.byte	0x04, 0x0a
        /*006a*/ 	.short	(.L_161 - .L_160)
	.align		4
.L_160:
        /*006c*/ 	.word	index@(.nv.constant0.add_kernel)
        /*0070*/ 	.short	0x0380
        /*0072*/ 	.short	0x001c


	//----- nvinfo : EIATTR_SW_WAR
	.align		4
.L_161:
        /*0074*/ 	.byte	0x04, 0x36
        /*0076*/ 	.short	(.L_163 - .L_162)
.L_162:
        /*0078*/ 	.word	0x00000008
.L_163:


//--------------------- .nv.info.fill_ones_kernel --------------------------
	.section	.nv.info.fill_ones_kernel,"",@"SHT_CUDA_INFO"
	.sectionflags	@""
	.align	4


	//----- nvinfo : EIATTR_CUDA_API_VERSION
	.align		4
        /*0000*/ 	.byte	0x04, 0x37
        /*0002*/ 	.short	(.L_165 - .L_164)
.L_164:
        /*0004*/ 	.word	0x00000082


	//----- nvinfo : EIATTR_KPARAM_INFO
	.align		4
.L_165:
        /*0008*/ 	.byte	0x04, 0x17
        /*000a*/ 	.short	(.L_167 - .L_166)
.L_166:
        /*000c*/ 	.word	0x00000000
        /*0010*/ 	.short	0x0001
        /*0012*/ 	.short	0x0008
        /*0014*/ 	.byte	0x00, 0xf0, 0x11, 0x00


	//----- nvinfo : EIATTR_KPARAM_INFO
	.align		4
.L_167:
        /*0018*/ 	.byte	0x04, 0x17
        /*001a*/ 	.short	(.L_169 - .L_168)
.L_168:
        /*001c*/ 	.word	0x00000000
        /*0020*/ 	.short	0x0000
        /*0022*/ 	.short	0x0000
        /*0024*/ 	.byte	0x00, 0xf5, 0x21, 0x00


	//----- nvinfo : EIATTR_SPARSE_MMA_MASK
	.align		4
.L_169:
        /*0028*/ 	.byte	0x03, 0x50
        /*002a*/ 	.short	0x0000


	//----- nvinfo : EIATTR_MAXREG_COUNT
	.align		4
        /*002c*/ 	.byte	0x03, 0x1b
        /*002e*/ 	.short	0x00ff


	//----- nvinfo : EIATTR_MERCURY_ISA_VERSION
	.align		4
        /*0030*/ 	.byte	0x03, 0x5f
        /*0032*/ 	.short	0x0101


	//----- nvinfo : EIATTR_VRC_CTA_INIT_COUNT
	.align		4
        /*0034*/ 	.byte	0x02, 0x4a
	.zero		1
	.zero		1


	//----- nvinfo : EIATTR_EXIT_INSTR_OFFSETS
	.align		4
        /*0038*/ 	.byte	0x04, 0x1c
        /*003a*/ 	.short	(.L_171 - .L_170)


	//   ....[0]....
.L_170:
        /*003c*/ 	.word	0x00000070


	//   ....[1]....
        /*0040*/ 	.word	0x000000d0


	//----- nvinfo : EIATTR_CBANK_PARAM_SIZE
	.align		4
.L_171:
        /*0044*/ 	.byte	0x03, 0x19
        /*0046*/ 	.short	0x000c


	//----- nvinfo : EIATTR_PARAM_CBANK
	.align		4
        /*0048*/ 	.byte	0x04, 0x0a
        /*004a*/ 	.short	(.L_173 - .L_172)
	.align		4
.L_172:
        /*004c*/ 	.word	index@(.nv.constant0.fill_ones_kernel)
        /*0050*/ 	.short	0x0380
        /*0052*/ 	.short	0x000c


	//----- nvinfo : EIATTR_SW_WAR
	.align		4
.L_173:
        /*0054*/ 	.byte	0x04, 0x36
        /*0056*/ 	.short	(.L_175 - .L_174)
.L_174:
        /*0058*/ 	.word	0x00000008
.L_175:


//--------------------- .nv.callgraph             --------------------------
	.section	.nv.callgraph,"",@"SHT_CUDA_CALLGRAPH"
	.align	4
	.sectionentsize	8
	.align		4
        /*0000*/ 	.word	0x00000000
	.align		4
        /*0004*/ 	.word	0xffffffff
	.align		4
        /*0008*/ 	.word	0x00000000
	.align		4
        /*000c*/ 	.word	0xfffffffe
	.align		4
        /*0010*/ 	.word	0x00000000
	.align		4
        /*0014*/ 	.word	0xfffffffd
	.align		4
        /*0018*/ 	.word	0x00000000
	.align		4
        /*001c*/ 	.word	0xfffffffc


//--------------------- .text.transpose_2d_kernel --------------------------
	.section	.text.transpose_2d_kernel,"ax",@progbits
	.align	128
        .global         transpose_2d_kernel
        .type           transpose_2d_kernel,@function
        .size           transpose_2d_kernel,(.L_x_36 - transpose_2d_kernel)
        .other          transpose_2d_kernel,@"STO_CUDA_ENTRY STV_DEFAULT"
transpose_2d_kernel:
.text.transpose_2d_kernel:
[----:B------:R-:W-:Y:S01]  /*0000*/  LDC R1, c[0x0][0x37c] ;  /* 0x0000df00ff017b82 */ /* 0x000fe20000000800 */
[----:B------:R-:W0:Y:S07]  /*0010*/  S2R R2, SR_TID.Y ;  /* 0x0000000000027919 */ /* 0x000e2e0000002200 */
[----:B------:R-:W1:Y:S01]  /*0020*/  LDC R0, c[0x0][0x360] ;  /* 0x0000d800ff007b82 */ /* 0x000e620000000800 */
[----:B------:R-:W2:Y:S01]  /*0030*/  LDCU.64 UR6, c[0x0][0x390] ;  /* 0x00007200ff0677ac */ /* 0x000ea20008000a00 */
[----:B------:R-:W1:Y:S06]  /*0040*/  S2R R3, SR_TID.X ;  /* 0x0000000000037919 */ /* 0x000e6c0000002100 */
[----:B------:R-:W0:Y:S08]  /*0050*/  S2UR UR5, SR_CTAID.Y ;  /* 0x00000000000579c3 */ /* 0x000e300000002600 */
[----:B------:R-:W0:Y:S08]  /*0060*/  LDC R7, c[0x0][0x364] ;  /* 0x0000d900ff077b82 */ /* 0x000e300000000800 */
[----:B------:R-:W1:Y:S01]  /*0070*/  S2UR UR4, SR_CTAID.X ;  /* 0x00000000000479c3 */ /* 0x000e620000002500 */
[----:B0-----:R-:W-:-:S05]  /*0080*/  IMAD R7, R7, UR5, R2 ;  /* 0x0000000507077c24 */ /* 0x001fca000f8e0202 */
[----:B--2---:R-:W-:Y:S01]  /*0090*/  ISETP.GE.AND P0, PT, R7, UR6, PT ;  /* 0x0000000607007c0c */ /* 0x004fe2000bf06270 */
[----:B-1----:R-:W-:-:S05]  /*00a0*/  IMAD R0, R0, UR4, R3 ;  /* 0x0000000400007c24 */ /* 0x002fca000f8e0203 */
[----:B------:R-:W-:-:S13]  /*00b0*/  ISETP.GE.OR P0, PT, R0, UR7, P0 ;  /* 0x0000000700007c0c */ /* 0x000fda0008706670 */
[----:B------:R-:W-:Y:S05]  /*00c0*/  @P0 EXIT ;  /* 0x000000000000094d */ /* 0x000fea0003800000 */
[----:B------:R-:W0:Y:S01]  /*00d0*/  LDC.64 R2, c[0x0][0x380] ;  /* 0x0000e000ff027b82 */ /* 0x000e220000000a00 */
[----:B------:R-:W1:Y:S01]  /*00e0*/  LDCU.64 UR4, c[0x0][0x358] ;  /* 0x00006b00ff0477ac */ /* 0x000e620008000a00 */
[----:B------:R-:W-:-:S04]  /*00f0*/  IMAD R5, R7, UR7, R0 ;  /* 0x0000000707057c24 */ /* 0x000fc8000f8e0200 */
[----:B0-----:R-:W-:Y:S02]  /*0100*/  IMAD.WIDE R2, R5, 0x4, R2 ;  /* 0x0000000405027825 */ /* 0x001fe400078e0202 */
[----:B------:R-:W0:Y:S04]  /*0110*/  LDC.64 R4, c[0x0][0x388] ;  /* 0x0000e200ff047b82 */ /* 0x000e280000000a00 */
[----:B-1----:R-:W2:Y:S01]  /*0120*/  LDG.E R3, desc[UR4][R2.64] ;  /* 0x0000000402037981 */ /* 0x002ea2000c1e1900 */
[----:B------:R-:W-:-:S04]  /*0130*/  IMAD R7, R0, UR6, R7 ;  /* 0x0000000600077c24 */ /* 0x000fc8000f8e0207 */
[----:B0-----:R-:W-:-:S05]  /*0140*/  IMAD.WIDE R4, R7, 0x4, R4 ;  /* 0x0000000407047825 */ /* 0x001fca00078e0204 */
[----:B--2---:R-:W-:Y:S01]  /*0150*/  STG.E desc[UR4][R4.64], R3 ;  /* 0x0000000304007986 */ /* 0x004fe2000c101904 */
[----:B------:R-:W-:Y:S05]  /*0160*/  EXIT ;  /* 0x000000000000794d */ /* 0x000fea0003800000 */
.L_x_0:
[----:B------:R-:W-:-:S00]  /*0170*/  BRA `(.L_x_0) ;  /* 0xfffffffc00fc7947 */ /* 0x000fc0000383ffff */
[----:B------:R-:W-:-:S00]  /*0180*/  NOP ;  /* 0x0000000000007918 */ /* 0x000fc00000000000 */
[----:B------:R-:W-:-:S00]  /*0190*/  NOP ;  /* 0x0000000000007918 */ /* 0x000fc00000000000 */
[----:B------:R-:W-:-:S00]  /*01a0*/  NOP ;  /* 0x0000000000007918 */ /* 0x000fc00000000000 */
[----:B------:R-:W-:-:S00]  /*01b0*/  NOP ;  /* 0x0000000000007918 */ /* 0x000fc00000000000 */
[----:B------:R-:W-:-:S00]  /*01c0*/  NOP ;  /* 0x0000000000007918 */ /* 0x000fc00000000000 */
[----:B------:R-:W-:-:S00]  /*01d0*/  NOP ;  /* 0x0000000000007918 */ /* 0x000fc00000000000 */
[----:B------:R-:W-:-:S00]  /*01e0*/  NOP ;  /* 0x0000000000007918 */ /* 0x000fc00000000000 */
[----:B------:R-:W-:-:S00]  /*01f0*/  NOP ;  /* 0x0000000000007918 */ /* 0x000fc00000000000 */
.L_x_36:


//--------------------- .text.mean_kernel         --------------------------
	.section	.text.mean_kernel,"ax",@progbits
	.align	128
        .global         mean_kernel
        .type           mean_kernel,@function
        .size           mean_kernel,(.L_x_34 - mean_kernel)
        .other          mean_kernel,@"STO_CUDA_ENTRY STV_DEFAULT"
mean_kernel:
.text.mean_kernel:
[----:B------:R-:W-:Y:S01]  /*0000*/  LDC R1, c[0x0][0x37c] ;  /* 0x0000df00ff017b82 */ /* 0x000fe20000000800 */
[----:B------:R-:W0:Y:S07]  /*0010*/  S2R R7, SR_TID.X ;  /* 0x0000000000077919 */ /* 0x000e2e0000002100 */
[----:B------:R-:W0:Y:S01]  /*0020*/  S2UR UR4, SR_CTAID.X ;  /* 0x00000000000479c3 */ /* 0x000e220000002500 */
[----:B------:R-:W1:Y:S01]  /*0030*/  LDCU UR5, c[0x0][0x390] ;  /* 0x00007200ff0577ac */ /* 0x000e620008000800 */
[----:B------:R-:W-:Y:S01]  /*0040*/  IMAD.MOV.U32 R4, RZ, RZ, RZ ;  /* 0x000000ffff047224 */ /* 0x000fe200078e00ff */
[----:B------:R-:W2:Y:S05]  /*0050*/  LDCU.64 UR6, c[0x0][0x358] ;  /* 0x00006b00ff0677ac */ /* 0x000eaa0008000a00 */
[----:B------:R-:W0:Y:S02]  /*0060*/  LDC R0, c[0x0][0x360] ;  /* 0x0000d800ff007b82 */ /* 0x000e240000000800 */
[----:B0-----:R-:W-:-:S05]  /*0070*/  IMAD R5, R0, UR4, R7 ;  /* 0x0000000400057c24 */ /* 0x001fca000f8e0207 */
[----:B-1----:R-:W-:-:S13]  /*0080*/  ISETP.GE.AND P0, PT, R5, UR5, PT ;  /* 0x0000000505007c0c */ /* 0x002fda000bf06270 */
[----:B------:R-:W0:Y:S02]  /*0090*/  @!P0 LDC.64 R2, c[0x0][0x380] ;  /* 0x0000e000ff028b82 */ /* 0x000e240000000a00 */
[----:B0-----:R-:W-:-:S05]  /*00a0*/  @!P0 IMAD.WIDE R2, R5, 0x4, R2 ;  /* 0x0000000405028825 */ /* 0x001fca00078e0202 */
[----:B--2---:R-:W2:Y:S01]  /*00b0*/  @!P0 LDG.E R4, desc[UR6][R2.64] ;  /* 0x0000000602048981 */ /* 0x004ea2000c1e1900 */
[----:B------:R-:W0:Y:S01]  /*00c0*/  S2UR UR5, SR_CgaCtaId ;  /* 0x00000000000579c3 */ /* 0x000e220000008800 */
[----:B------:R-:W-:Y:S01]  /*00d0*/  UMOV UR4, 0x400 ;  /* 0x0000040000047882 */ /* 0x000fe20000000000 */
[----:B------:R-:W-:Y:S02]  /*00e0*/  ISETP.GE.U32.AND P1, PT, R0, 0x2, PT ;  /* 0x000000020000780c */ /* 0x000fe40003f26070 */
[----:B------:R-:W-:Y:S01]  /*00f0*/  ISETP.NE.AND P0, PT, R7, RZ, PT ;  /* 0x000000ff0700720c */ /* 0x000fe20003f05270 */
[----:B0-----:R-:W-:-:S06]  /*0100*/  ULEA UR4, UR5, UR4, 0x18 ;  /* 0x0000000405047291 */ /* 0x001fcc000f8ec0ff */
[----:B------:R-:W-:-:S05]  /*0110*/  LEA R5, R7, UR4, 0x2 ;  /* 0x0000000407057c11 */ /* 0x000fca000f8e10ff */
[----:B--2---:R0:W-:Y:S01]  /*0120*/  STS [R5], R4 ;  /* 0x0000000405007388 */ /* 0x0041e20000000800 */
[----:B------:R-:W-:Y:S06]  /*0130*/  BAR.SYNC.DEFER_BLOCKING 0x0 ;  /* 0x0000000000007b1d */ /* 0x000fec0000010000 */
[----:B------:R-:W-:Y:S05]  /*0140*/  @!P1 BRA `(.L_x_1) ;  /* 0x00000000002c9947 */ /* 0x000fea0003800000 */
.L_x_2:
[----:B------:R-:W-:-:S04]  /*0150*/  SHF.R.U32.HI R6, RZ, 0x1, R0 ;  /* 0x00000001ff067819 */ /* 0x000fc80000011600 */
[----:B------:R-:W-:-:S13]  /*0160*/  ISETP.GE.U32.AND P1, PT, R7, R6, PT ;  /* 0x000000060700720c */ /* 0x000fda0003f26070 */
[----:B------:R-:W-:Y:S01]  /*0170*/  @!P1 IMAD R2, R6, 0x4, R5 ;  /* 0x0000000406029824 */ /* 0x000fe200078e0205 */
[----:B------:R-:W-:Y:S05]  /*0180*/  @!P1 LDS R3, [R5] ;  /* 0x0000000005039984 */ /* 0x000fea0000000800 */
[----:B------:R-:W0:Y:S02]  /*0190*/  @!P1 LDS R2, [R2] ;  /* 0x0000000002029984 */ /* 0x000e240000000800 */
[----:B0-----:R-:W-:-:S05]  /*01a0*/  @!P1 FADD R4, R2, R3 ;  /* 0x0000000302049221 */ /* 0x001fca0000000000 */
[----:B------:R1:W-:Y:S01]  /*01b0*/  @!P1 STS [R5], R4 ;  /* 0x0000000405009388 */ /* 0x0003e20000000800 */
[----:B------:R-:W-:Y:S01]  /*01c0*/  BAR.SYNC.DEFER_BLOCKING 0x0 ;  /* 0x0000000000007b1d */ /* 0x000fe20000010000 */
[----:B------:R-:W-:Y:S01]  /*01d0*/  ISETP.GT.U32.AND P1, PT, R0, 0x3, PT ;  /* 0x000000030000780c */ /* 0x000fe20003f24070 */
[----:B------:R-:W-:-:S12]  /*01e0*/  IMAD.MOV.U32 R0, RZ, RZ, R6 ;  /* 0x000000ffff007224 */ /* 0x000fd800078e0006 */
[----:B-1----:R-:W-:Y:S05]  /*01f0*/  @P1 BRA `(.L_x_2) ;  /* 0xfffffffc00d41947 */ /* 0x002fea000383ffff */
.L_x_1:
[----:B------:R-:W-:Y:S05]  /*0200*/  @P0 EXIT ;  /* 0x000000000000094d */ /* 0x000fea0003800000 */
[----:B------:R-:W1:Y:S01]  /*0210*/  S2UR UR5, SR_CgaCtaId ;  /* 0x00000000000579c3 */ /* 0x000e620000008800 */
[----:B------:R-:W-:Y:S02]  /*0220*/  UMOV UR4, 0x400 ;  /* 0x0000040000047882 */ /* 0x000fe40000000000 */
[----:B-1----:R-:W-:Y:S01]  /*0230*/  ULEA UR4, UR5, UR4, 0x18 ;  /* 0x0000000405047291 */ /* 0x002fe2000f8ec0ff */
[----:B------:R-:W1:Y:S08]  /*0240*/  LDCU UR5, c[0x0][0x390] ;  /* 0x00007200ff0577ac */ /* 0x000e700008000800 */
[----:B------:R-:W2:Y:S01]  /*0250*/  LDS R0, [UR4] ;  /* 0x00000004ff007984 */ /* 0x000ea20008000800 */
[----:B-1----:R-:W-:-:S04]  /*0260*/  I2FP.F32.S32 R3, UR5 ;  /* 0x0000000500037c45 */ /* 0x002fc80008201400 */
[----:B------:R-:W0:Y:S02]  /*0270*/  MUFU.RCP R2, R3 ;  /* 0x0000000300027308 */ /* 0x000e240000001000 */
[----:B0-----:R-:W-:-:S04]  /*0280*/  FFMA R5, -R3, R2, 1 ;  /* 0x3f80000003057423 */ /* 0x001fc80000000102 */
[----:B------:R-:W-:Y:S02]  /*0290*/  FFMA R5, R2, R5, R2 ;  /* 0x0000000502057223 */ /* 0x000fe40000000002 */
[----:B--2---:R-:W0:Y:S02]  /*02a0*/  FCHK P0, R0, R3 ;  /* 0x0000000300007302 */ /* 0x004e240000000000 */
[----:B------:R-:W-:-:S04]  /*02b0*/  FFMA R2, R0, R5, RZ ;  /* 0x0000000500027223 */ /* 0x000fc800000000ff */
[----:B------:R-:W-:-:S04]  /*02c0*/  FFMA R4, -R3, R2, R0 ;  /* 0x0000000203047223 */ /* 0x000fc80000000100 */
[----:B------:R-:W-:Y:S01]  /*02d0*/  FFMA R5, R5, R4, R2 ;  /* 0x0000000405057223 */ /* 0x000fe20000000002 */
[----:B0-----:R-:W-:Y:S06]  /*02e0*/  @!P0 BRA `(.L_x_3) ;  /* 0x0000000000088947 */ /* 0x001fec0003800000 */
[----:B------:R-:W-:-:S07]  /*02f0*/  MOV R2, 0x310 ;  /* 0x0000031000027802 */ /* 0x000fce0000000f00 */
[----:B------:R-:W-:Y:S05]  /*0300*/  CALL.REL.NOINC `($__internal_0_$__cuda_sm3x_div_rn_noftz_f32_slowpath) ;  /* 0x00000000000c7944 */ /* 0x000fea0003c00000 */
.L_x_3:
[----:B------:R-:W0:Y:S02]  /*0310*/  LDC.64 R2, c[0x0][0x388] ;  /* 0x0000e200ff027b82 */ /* 0x000e240000000a00 */
[----:B0-----:R-:W-:Y:S01]  /*0320*/  REDG.E.ADD.F32.FTZ.RN.STRONG.GPU desc[UR6][R2.64], R5 ;  /* 0x00000005020079a6 */ /* 0x001fe2000c12f306 */
[----:B------:R-:W-:Y:S05]  /*0330*/  EXIT ;  /* 0x000000000000794d */ /* 0x000fea0003800000 */
        .weak           $__internal_0_$__cuda_sm3x_div_rn_noftz_f32_slowpath
        .type           $__internal_0_$__cuda_sm3x_div_rn_noftz_f32_slowpath,@function
        .size           $__internal_0_$__cuda_sm3x_div_rn_noftz_f32_slowpath,(.L_x_34 - $__internal_0_$__cuda_sm3x_div_rn_noftz_f32_slowpath)
$__internal_0_$__cuda_sm3x_div_rn_noftz_f32_slowpath:
[--C-:B------:R-:W-:Y:S01]  /*0340*/  SHF.R.U32.HI R5, RZ, 0x17, R3.reuse ;  /* 0x00000017ff057819 */ /* 0x100fe20000011603 */
[--C-:B------:R-:W-:Y:S01]  /*0350*/  IMAD.MOV.U32 R6, RZ, RZ, R0.reuse ;  /* 0x000000ffff067224 */ /* 0x100fe200078e0000 */
[----:B------:R-:W-:Y:S01]  /*0360*/  SHF.R.U32.HI R4, RZ, 0x17, R0 ;  /* 0x00000017ff047819 */ /* 0x000fe20000011600 */
[----:B------:R-:W-:Y:S01]  /*0370*/  IMAD.MOV.U32 R7, RZ, RZ, R3 ;  /* 0x000000ffff077224 */ /* 0x000fe200078e0003 */
[----:B------:R-:W-:Y:S02]  /*0380*/  LOP3.LUT R5, R5, 0xff, RZ, 0xc0, !PT ;  /* 0x000000ff05057812 */ /* 0x000fe400078ec0ff */
[----:B------:R-:W-:-:S03]  /*0390*/  LOP3.LUT R4, R4, 0xff, RZ, 0xc0, !PT ;  /* 0x000000ff04047812 */ /* 0x000fc600078ec0ff */
[----:B------:R-:W-:Y:S02]  /*03a0*/  VIADD R10, R5, 0xffffffff ;  /* 0xffffffff050a7836 */ /* 0x000fe40000000000 */
[----:B------:R-:W-:-:S03]  /*03b0*/  VIADD R9, R4, 0xffffffff ;  /* 0xffffffff04097836 */ /* 0x000fc60000000000 */
[----:B------:R-:W-:-:S04]  /*03c0*/  ISETP.GT.U32.AND P0, PT, R10, 0xfd, PT ;  /* 0x000000fd0a00780c */ /* 0x000fc80003f04070 */
[----:B------:R-:W-:-:S13]  /*03d0*/  ISETP.GT.U32.OR P0, PT, R9, 0xfd, P0 ;  /* 0x000000fd0900780c */ /* 0x000fda0000704470 */
[----:B------:R-:W-:Y:S01]  /*03e0*/  @!P0 IMAD.MOV.U32 R8, RZ, RZ, RZ ;  /* 0x000000ffff088224 */ /* 0x000fe200078e00ff */
[----:B------:R-:W-:Y:S06]  /*03f0*/  @!P0 BRA `(.L_x_4) ;  /* 0x00000000005c8947 */ /* 0x000fec0003800000 */
[----:B------:R-:W-:Y:S02]  /*0400*/  FSETP.GTU.FTZ.AND P0, PT, |R0|, +INF , PT ;  /* 0x7f8000000000780b */ /* 0x000fe40003f1c200 */
[----:B------:R-:W-:-:S04]  /*0410*/  FSETP.GTU.FTZ.AND P1, PT, |R3|, +INF , PT ;  /* 0x7f8000000300780b */ /* 0x000fc80003f3c200 */
[----:B------:R-:W-:-:S13]  /*0420*/  PLOP3.LUT P0, PT, P0, P1, PT, 0xf8, 0x8f ;  /* 0x00000000008f781c */ /* 0x000fda0000703f70 */
[----:B------:R-:W-:Y:S05]  /*0430*/  @P0 BRA `(.L_x_5) ;  /* 0x0000000400440947 */ /* 0x000fea0003800000 */
[----:B------:R-:W-:-:S13]  /*0440*/  LOP3.LUT P0, RZ, R7, 0x7fffffff, R6, 0xc8, !PT ;  /* 0x7fffffff07ff7812 */ /* 0x000fda000780c806 */
[----:B------:R-:W-:Y:S05]  /*0450*/  @!P0 BRA `(.L_x_6) ;  /* 0x0000000400348947 */ /* 0x000fea0003800000 */
[C---:B------:R-:W-:Y:S02]  /*0460*/  FSETP.NEU.FTZ.AND P2, PT, |R0|.reuse, +INF , PT ;  /* 0x7f8000000000780b */ /* 0x040fe40003f5d200 */
[----:B------:R-:W-:Y:S02]  /*0470*/  FSETP.NEU.FTZ.AND P1, PT, |R3|, +INF , PT ;  /* 0x7f8000000300780b */ /* 0x000fe40003f3d200 */
[----:B------:R-:W-:-:S11]  /*0480*/  FSETP.NEU.FTZ.AND P0, PT, |R0|, +INF , PT ;  /* 0x7f8000000000780b */ /* 0x000fd60003f1d200 */
[----:B------:R-:W-:Y:S05]  /*0490*/  @!P1 BRA !P2, `(.L_x_6) ;  /* 0x0000000400249947 */ /* 0x000fea0005000000 */
[----:B------:R-:W-:-:S04]  /*04a0*/  LOP3.LUT P2, RZ, R6, 0x7fffffff, RZ, 0xc0, !PT ;  /* 0x7fffffff06ff7812 */ /* 0x000fc8000784c0ff */
[----:B------:R-:W-:-:S13]  /*04b0*/  PLOP3.LUT P1, PT, P1, P2, PT, 0x2f, 0xf2 ;  /* 0x0000000000f2781c */ /* 0x000fda0000f24577 */
[----:B------:R-:W-:Y:S05]  /*04c0*/  @P1 BRA `(.L_x_7) ;  /* 0x0000000400101947 */ /* 0x000fea0003800000 */
[----:B------:R-:W-:-:S04]  /*04d0*/  LOP3.LUT P1, RZ, R7, 0x7fffffff, RZ, 0xc0, !PT ;  /* 0x7fffffff07ff7812 */ /* 0x000fc8000782c0ff */
[----:B------:R-:W-:-:S13]  /*04e0*/  PLOP3.LUT P0, PT, P0, P1, PT, 0x2f, 0xf2 ;  /* 0x0000000000f2781c */ /* 0x000fda0000702577 */
[----:B------:R-:W-:Y:S05]  /*04f0*/  @P0 BRA `(.L_x_8) ;  /* 0x0000000000f80947 */ /* 0x000fea0003800000 */
[----:B------:R-:W-:Y:S02]  /*0500*/  ISETP.GE.AND P0, PT, R9, RZ, PT ;  /* 0x000000ff0900720c */ /* 0x000fe40003f06270 */
[----:B------:R-:W-:-:S11]  /*0510*/  ISETP.GE.AND P1, PT, R10, RZ, PT ;  /* 0x000000ff0a00720c */ /* 0x000fd60003f26270 */
[----:B------:R-:W-:Y:S02]  /*0520*/  @P0 IMAD.MOV.U32 R8, RZ, RZ, RZ ;  /* 0x000000ffff080224 */ /* 0x000fe400078e00ff */
[----:B------:R-:W-:Y:S01]  /*0530*/  @!P0 FFMA R6, R0, 1.84467440737095516160e+19, RZ ;  /* 0x5f80000000068823 */ /* 0x000fe200000000ff */
[----:B------:R-:W-:Y:S02]  /*0540*/  @!P0 IMAD.MOV.U32 R8, RZ, RZ, -0x40 ;  /* 0xffffffc0ff088424 */ /* 0x000fe400078e00ff */
[----:B------:R-:W-:Y:S02]  /*0550*/  @!P1 FFMA R7, R3, 1.84467440737095516160e+19, RZ ;  /* 0x5f80000003079823 */ /* 0x000fe400000000ff */
[----:B------:R-:W-:-:S07]  /*0560*/  @!P1 VIADD R8, R8, 0x40 ;  /* 0x0000004008089836 */ /* 0x000fce0000000000 */
.L_x_4:
[----:B------:R-:W-:Y:S01]  /*0570*/  LEA R0, R5, 0xc0800000, 0x17 ;  /* 0xc080000005007811 */ /* 0x000fe200078eb8ff */
[----:B------:R-:W-:-:S04]  /*0580*/  VIADD R4, R4, 0xffffff81 ;  /* 0xffffff8104047836 */ /* 0x000fc80000000000 */
[----:B------:R-:W-:Y:S01]  /*0590*/  IMAD.IADD R7, R7, 0x1, -R0 ;  /* 0x0000000107077824 */ /* 0x000fe200078e0a00 */
[C---:B------:R-:W-:Y:S01]  /*05a0*/  IADD3 R5, PT, PT, R4.reuse, 0x7f, -R5 ;  /* 0x0000007f04057810 */ /* 0x040fe20007ffe805 */
[----:B------:R-:W-:Y:S02]  /*05b0*/  IMAD R0, R4, -0x800000, R6 ;  /* 0xff80000004007824 */ /* 0x000fe400078e0206 */
[----:B------:R-:W0:Y:S01]  /*05c0*/  MUFU.RCP R3, R7 ;  /* 0x0000000700037308 */ /* 0x000e220000001000 */
[----:B------:R-:W-:Y:S01]  /*05d0*/  FADD.FTZ R9, -R7, -RZ ;  /* 0x800000ff07097221 */ /* 0x000fe20000010100 */
[----:B------:R-:W-:-:S03]  /*05e0*/  IMAD.IADD R5, R5, 0x1, R8 ;  /* 0x0000000105057824 */ /* 0x000fc600078e0208 */
[----:B0-----:R-:W-:-:S04]  /*05f0*/  FFMA R10, R3, R9, 1 ;  /* 0x3f800000030a7423 */ /* 0x001fc80000000009 */
[----:B------:R-:W-:-:S04]  /*0600*/  FFMA R10, R3, R10, R3 ;  /* 0x0000000a030a7223 */ /* 0x000fc80000000003 */
[----:B------:R-:W-:-:S04]  /*0610*/  FFMA R3, R0, R10, RZ ;  /* 0x0000000a00037223 */ /* 0x000fc800000000ff */
[----:B------:R-:W-:-:S04]  /*0620*/  FFMA R6, R9, R3, R0 ;  /* 0x0000000309067223 */ /* 0x000fc80000000000 */
[----:B------:R-:W-:-:S04]  /*0630*/  FFMA R11, R10, R6, R3 ;  /* 0x000000060a0b7223 */ /* 0x000fc80000000003 */
[----:B------:R-:W-:-:S04]  /*0640*/  FFMA R6, R9, R11, R0 ;  /* 0x0000000b09067223 */ /* 0x000fc80000000000 */
[----:B------:R-:W-:-:S05]  /*0650*/  FFMA R3, R10, R6, R11 ;  /* 0x000000060a037223 */ /* 0x000fca000000000b */
[----:B------:R-:W-:-:S04]  /*0660*/  SHF.R.U32.HI R0, RZ, 0x17, R3 ;  /* 0x00000017ff007819 */ /* 0x000fc80000011603 */
[----:B------:R-:W-:-:S05]  /*0670*/  LOP3.LUT R0, R0, 0xff, RZ, 0xc0, !PT ;  /* 0x000000ff00007812 */ /* 0x000fca00078ec0ff */
[----:B------:R-:W-:-:S04]  /*0680*/  IMAD.IADD R8, R0, 0x1, R5 ;  /* 0x0000000100087824 */ /* 0x000fc800078e0205 */
[----:B------:R-:W-:-:S05]  /*0690*/  VIADD R0, R8, 0xffffffff ;  /* 0xffffffff08007836 */ /* 0x000fca0000000000 */
[----:B------:R-:W-:-:S13]  /*06a0*/  ISETP.GE.U32.AND P0, PT, R0, 0xfe, PT ;  /* 0x000000fe0000780c */ /* 0x000fda0003f06070 */
[----:B------:R-:W-:Y:S05]  /*06b0*/  @!P0 BRA `(.L_x_9) ;  /* 0x0000000000808947 */ /* 0x000fea0003800000 */
[----:B------:R-:W-:-:S13]  /*06c0*/  ISETP.GT.AND P0, PT, R8, 0xfe, PT ;  /* 0x000000fe0800780c */ /* 0x000fda0003f04270 */
[----:B------:R-:W-:Y:S05]  /*06d0*/  @P0 BRA `(.L_x_10) ;  /* 0x00000000006c0947 */ /* 0x000fea0003800000 */
[----:B------:R-:W-:-:S13]  /*06e0*/  ISETP.GE.AND P0, PT, R8, 0x1, PT ;  /* 0x000000010800780c */ /* 0x000fda0003f06270 */
[----:B------:R-:W-:Y:S05]  /*06f0*/  @P0 BRA `(.L_x_11) ;  /* 0x0000000000980947 */ /* 0x000fea0003800000 */
[----:B------:R-:W-:Y:S02]  /*0700*/  ISETP.GE.AND P0, PT, R8, -0x18, PT ;  /* 0xffffffe80800780c */ /* 0x000fe40003f06270 */
[----:B------:R-:W-:-:S11]  /*0710*/  LOP3.LUT R3, R3, 0x80000000, RZ, 0xc0, !PT ;  /* 0x8000000003037812 */ /* 0x000fd600078ec0ff */
[----:B------:R-:W-:Y:S05]  /*0720*/  @!P0 BRA `(.L_x_11) ;  /* 0x00000000008c8947 */ /* 0x000fea0003800000 */
[-CC-:B------:R-:W-:Y:S01]  /*0730*/  FFMA.RZ R0, R10, R6.reuse, R11.reuse ;  /* 0x000000060a007223 */ /* 0x180fe2000000c00b */
[----:B------:R-:W-:Y:S02]  /*0740*/  VIADD R7, R8, 0x20 ;  /* 0x0000002008077836 */ /* 0x000fe40000000000 */
[-CC-:B------:R-:W-:Y:S01]  /*0750*/  FFMA.RM R5, R10, R6.reuse, R11.reuse ;  /* 0x000000060a057223 */ /* 0x180fe2000000400b */
[----:B------:R-:W-:Y:S02]  /*0760*/  ISETP.NE.AND P2, PT, R8, RZ, PT ;  /* 0x000000ff0800720c */ /* 0x000fe40003f45270 */
[----:B------:R-:W-:Y:S01]  /*0770*/  LOP3.LUT R4, R0, 0x7fffff, RZ, 0xc0, !PT ;  /* 0x007fffff00047812 */ /* 0x000fe200078ec0ff */
[----:B------:R-:W-:Y:S01]  /*0780*/  FFMA.RP R0, R10, R6, R11 ;  /* 0x000000060a007223 */ /* 0x000fe2000000800b */
[----:B------:R-:W-:Y:S01]  /*0790*/  IMAD.MOV R6, RZ, RZ, -R8 ;  /* 0x000000ffff067224 */ /* 0x000fe200078e0a08 */
[----:B------:R-:W-:Y:S02]  /*07a0*/  ISETP.NE.AND P1, PT, R8, RZ, PT ;  /* 0x000000ff0800720c */ /* 0x000fe40003f25270 */
[----:B------:R-:W-:-:S02]  /*07b0*/  LOP3.LUT R4, R4, 0x800000, RZ, 0xfc, !PT ;  /* 0x0080000004047812 */ /* 0x000fc400078efcff */
[----:B------:R-:W-:Y:S02]  /*07c0*/  FSETP.NEU.FTZ.AND P0, PT, R0, R5, PT ;  /* 0x000000050000720b */ /* 0x000fe40003f1d000 */
[----:B------:R-:W-:Y:S02]  /*07d0*/  SHF.L.U32 R7, R4, R7, RZ ;  /* 0x0000000704077219 */ /* 0x000fe400000006ff */
[----:B------:R-:W-:Y:S02]  /*07e0*/  SEL R5, R6, RZ, P2 ;  /* 0x000000ff06057207 */ /* 0x000fe40001000000 */
[----:B------:R-:W-:Y:S02]  /*07f0*/  ISETP.NE.AND P1, PT, R7, RZ, P1 ;  /* 0x000000ff0700720c */ /* 0x000fe40000f25270 */
[----:B------:R-:W-:Y:S02]  /*0800*/  SHF.R.U32.HI R5, RZ, R5, R4 ;  /* 0x00000005ff057219 */ /* 0x000fe40000011604 */
[----:B------:R-:W-:-:S02]  /*0810*/  PLOP3.LUT P0, PT, P0, P1, PT, 0xf8, 0x8f ;  /* 0x00000000008f781c */ /* 0x000fc40000703f70 */
[----:B------:R-:W-:Y:S02]  /*0820*/  SHF.R.U32.HI R7, RZ, 0x1, R5 ;  /* 0x00000001ff077819 */ /* 0x000fe40000011605 */
[----:B------:R-:W-:-:S04]  /*0830*/  SEL R0, RZ, 0x1, !P0 ;  /* 0x00000001ff007807 */ /* 0x000fc80004000000 */
[----:B------:R-:W-:-:S04]  /*0840*/  LOP3.LUT R0, R0, 0x1, R7, 0xf8, !PT ;  /* 0x0000000100007812 */ /* 0x000fc800078ef807 */
[----:B------:R-:W-:-:S05]  /*0850*/  LOP3.LUT R0, R0, R5, RZ, 0xc0, !PT ;  /* 0x0000000500007212 */ /* 0x000fca00078ec0ff */
[----:B------:R-:W-:-:S05]  /*0860*/  IMAD.IADD R0, R7, 0x1, R0 ;  /* 0x0000000107007824 */ /* 0x000fca00078e0200 */
[----:B------:R-:W-:Y:S01]  /*0870*/  LOP3.LUT R3, R0, R3, RZ, 0xfc, !PT ;  /* 0x0000000300037212 */ /* 0x000fe200078efcff */
[----:B------:R-:W-:Y:S06]  /*0880*/  BRA `(.L_x_11) ;  /* 0x0000000000347947 */ /* 0x000fec0003800000 */
.L_x_10:
[----:B------:R-:W-:-:S04]  /*0890*/  LOP3.LUT R3, R3, 0x80000000, RZ, 0xc0, !PT ;  /* 0x8000000003037812 */ /* 0x000fc800078ec0ff */
[----:B------:R-:W-:Y:S01]  /*08a0*/  LOP3.LUT R3, R3, 0x7f800000, RZ, 0xfc, !PT ;  /* 0x7f80000003037812 */ /* 0x000fe200078efcff */
[----:B------:R-:W-:Y:S06]  /*08b0*/  BRA `(.L_x_11) ;  /* 0x0000000000287947 */ /* 0x000fec0003800000 */
.L_x_9:
[----:B------:R-:W-:Y:S01]  /*08c0*/  IMAD R3, R5, 0x800000, R3 ;  /* 0x0080000005037824 */ /* 0x000fe200078e0203 */
[----:B------:R-:W-:Y:S06]  /*08d0*/  BRA `(.L_x_11) ;  /* 0x0000000000207947 */ /* 0x000fec0003800000 */
.L_x_8:
[----:B------:R-:W-:-:S04]  /*08e0*/  LOP3.LUT R3, R7, 0x80000000, R6, 0x48, !PT ;  /* 0x8000000007037812 */ /* 0x000fc800078e4806 */
[----:B------:R-:W-:Y:S01]  /*08f0*/  LOP3.LUT R3, R3, 0x7f800000, RZ, 0xfc, !PT ;  /* 0x7f80000003037812 */ /* 0x000fe200078efcff */
[----:B------:R-:W-:Y:S06]  /*0900*/  BRA `(.L_x_11) ;  /* 0x0000000000147947 */ /* 0x000fec0003800000 */
.L_x_7:
[----:B------:R-:W-:Y:S01]  /*0910*/  LOP3.LUT R3, R7, 0x80000000, R6, 0x48, !PT ;  /* 0x8000000007037812 */ /* 0x000fe200078e4806 */
[----:B------:R-:W-:Y:S06]  /*0920*/  BRA `(.L_x_11) ;  /* 0x00000000000c7947 */ /* 0x000fec0003800000 */
.L_x_6:
[----:B------:R-:W0:Y:S01]  /*0930*/  MUFU.RSQ R3, -QNAN ;  /* 0xffc0000000037908 */ /* 0x000e220000001400 */
[----:B------:R-:W-:Y:S05]  /*0940*/  BRA `(.L_x_11) ;  /* 0x0000000000047947 */ /* 0x000fea0003800000 */
.L_x_5:
[----:B------:R-:W-:-:S07]  /*0950*/  FADD.FTZ R3, R0, R3 ;  /* 0x0000000300037221 */ /* 0x000fce0000010000 */
.L_x_11:
[----:B0-----:R-:W-:Y:S02]  /*0960*/  IMAD.MOV.U32 R5, RZ, RZ, R3 ;  /* 0x000000ffff057224 */ /* 0x001fe400078e0003 */
[----:B------:R-:W-:-:S04]  /*0970*/  IMAD.MOV.U32 R3, RZ, RZ, 0x0 ;  /* 0x00000000ff037424 */ /* 0x000fc800078e00ff */
[----:B------:R-:W-:Y:S05]  /*0980*/  RET.REL.NODEC R2 `(mean_kernel) ;  /* 0xfffffff4029c7950 */ /* 0x000fea0003c3ffff */
.L_x_12:
        /* <DEDUP_REMOVED lines=15> */
.L_x_34:


//--------------------- .text.sum_kernel          --------------------------
	.section	.text.sum_kernel,"ax",@progbits
	.align	128
        .global         sum_kernel
        .type           sum_kernel,@function
        .size           sum_kernel,(.L_x_38 - sum_kernel)
        .other          sum_kernel,@"STO_CUDA_ENTRY STV_DEFAULT"
sum_kernel:
.text.sum_kernel:
        /* <DEDUP_REMOVED lines=21> */
.L_x_14:
        /* <DEDUP_REMOVED lines=11> */
.L_x_13:
[----:B------:R-:W-:Y:S05]  /*0200*/  @P0 EXIT ;  /* 0x000000000000094d */ /* 0x000fea0003800000 */
[----:B------:R-:W1:Y:S01]  /*0210*/  S2UR UR5, SR_CgaCtaId ;  /* 0x00000000000579c3 */ /* 0x000e620000008800 */
[----:B------:R-:W-:-:S07]  /*0220*/  UMOV UR4, 0x400 ;  /* 0x0000040000047882 */ /* 0x000fce0000000000 */
[----:B------:R-:W2:Y:S01]  /*0230*/  LDC.64 R2, c[0x0][0x388] ;  /* 0x0000e200ff027b82 */ /* 0x000ea20000000a00 */
[----:B-1----:R-:W-:-:S09]  /*0240*/  ULEA UR4, UR5, UR4, 0x18 ;  /* 0x0000000405047291 */ /* 0x002fd2000f8ec0ff */
[----:B0-----:R-:W2:Y:S04]  /*0250*/  LDS R5, [UR4] ;  /* 0x00000004ff057984 */ /* 0x001ea80008000800 */
[----:B--2---:R-:W-:Y:S01]  /*0260*/  REDG.E.ADD.F32.FTZ.RN.STRONG.GPU desc[UR6][R2.64], R5 ;  /* 0x00000005020079a6 */ /* 0x004fe2000c12f306 */
[----:B------:R-:W-:Y:S05]  /*0270*/  EXIT ;  /* 0x000000000000794d */ /* 0x000fea0003800000 */
.L_x_15:
        /* <DEDUP_REMOVED lines=16> */
.L_x_38:


//--------------------- .text.div_kernel          --------------------------
	.section	.text.div_kernel,"ax",@progbits
	.align	128
        .global         div_kernel
        .type           div_kernel,@function
        .size           div_kernel,(.L_x_35 - div_kernel)
        .other          div_kernel,@"STO_CUDA_ENTRY STV_DEFAULT"
div_kernel:
.text.div_kernel:
[----:B------:R-:W-:Y:S01]  /*0000*/  LDC R1, c[0x0][0x37c] ;  /* 0x0000df00ff017b82 */ /* 0x000fe20000000800 */
[----:B------:R-:W0:Y:S07]  /*0010*/  S2R R3, SR_TID.X ;  /* 0x0000000000037919 */ /* 0x000e2e0000002100 */
[----:B------:R-:W0:Y:S01]  /*0020*/  S2UR UR4, SR_CTAID.X ;  /* 0x00000000000479c3 */ /* 0x000e220000002500 */
[----:B------:R-:W1:Y:S07]  /*0030*/  LDCU UR5, c[0x0][0x398] ;  /* 0x00007300ff0577ac */ /* 0x000e6e0008000800 */
[----:B------:R-:W0:Y:S02]  /*0040*/  LDC R2, c[0x0][0x360] ;  /* 0x0000d800ff027b82 */ /* 0x000e240000000800 */
[----:B0-----:R-:W-:-:S05]  /*0050*/  IMAD R2, R2, UR4, R3 ;  /* 0x0000000402027c24 */ /* 0x001fca000f8e0203 */
[----:B-1----:R-:W-:-:S13]  /*0060*/  ISETP.GE.AND P0, PT, R2, UR5, PT ;  /* 0x0000000502007c0c */ /* 0x002fda000bf06270 */
[----:B------:R-:W-:Y:S05]  /*0070*/  @P0 EXIT ;  /* 0x000000000000094d */ /* 0x000fea0003800000 */
[----:B------:R-:W0:Y:S01]  /*0080*/  LDC.64 R6, c[0x0][0x388] ;  /* 0x0000e200ff067b82 */ /* 0x000e220000000a00 */
[----:B------:R-:W1:Y:S07]  /*0090*/  LDCU.64 UR4, c[0x0][0x358] ;  /* 0x00006b00ff0477ac */ /* 0x000e6e0008000a00 */
[----:B------:R-:W2:Y:S01]  /*00a0*/  LDC.64 R4, c[0x0][0x380] ;  /* 0x0000e000ff047b82 */ /* 0x000ea20000000a00 */
[----:B0-----:R-:W-:-:S05]  /*00b0*/  IMAD.WIDE R6, R2, 0x4, R6 ;  /* 0x0000000402067825 */ /* 0x001fca00078e0206 */
[----:B-1----:R-:W3:Y:S01]  /*00c0*/  LDG.E R3, desc[UR4][R6.64] ;  /* 0x0000000406037981 */ /* 0x002ee2000c1e1900 */
[----:B--2---:R-:W-:-:S05]  /*00d0*/  IMAD.WIDE R4, R2, 0x4, R4 ;  /* 0x0000000402047825 */ /* 0x004fca00078e0204 */
[----:B------:R-:W2:Y:S01]  /*00e0*/  LDG.E R0, desc[UR4][R4.64] ;  /* 0x0000000404007981 */ /* 0x000ea2000c1e1900 */
[----:B------:R-:W-:Y:S01]  /*00f0*/  BSSY.RECONVERGENT B0, `(.L_x_16) ;  /* 0x000000c000007945 */ /* 0x000fe20003800200 */
[----:B---3--:R-:W0:Y:S08]  /*0100*/  MUFU.RCP R8, R3 ;  /* 0x0000000300087308 */ /* 0x008e300000001000 */
[----:B--2---:R-:W1:Y:S01]  /*0110*/  FCHK P0, R0, R3 ;  /* 0x0000000300007302 */ /* 0x004e620000000000 */
[----:B0-----:R-:W-:-:S04]  /*0120*/  FFMA R9, -R3, R8, 1 ;  /* 0x3f80000003097423 */ /* 0x001fc80000000108 */
[----:B------:R-:W-:-:S04]  /*0130*/  FFMA R9, R8, R9, R8 ;  /* 0x0000000908097223 */ /* 0x000fc80000000008 */
[----:B------:R-:W-:-:S04]  /*0140*/  FFMA R8, R0, R9, RZ ;  /* 0x0000000900087223 */ /* 0x000fc800000000ff */
[----:B------:R-:W-:-:S04]  /*0150*/  FFMA R10, -R3, R8, R0 ;  /* 0x00000008030a7223 */ /* 0x000fc80000000100 */
[----:B------:R-:W-:Y:S01]  /*0160*/  FFMA R9, R9, R10, R8 ;  /* 0x0000000a09097223 */ /* 0x000fe20000000008 */
[----:B-1----:R-:W-:Y:S06]  /*0170*/  @!P0 BRA `(.L_x_17) ;  /* 0x00000000000c8947 */ /* 0x002fec0003800000 */
[----:B------:R-:W-:-:S07]  /*0180*/  MOV R4, 0x1a0 ;  /* 0x000001a000047802 */ /* 0x000fce0000000f00 */
[----:B------:R-:W-:Y:S05]  /*0190*/  CALL.REL.NOINC `($__internal_1_$__cuda_sm3x_div_rn_noftz_f32_slowpath) ;  /* 0x0000000000187944 */ /* 0x000fea0003c00000 */
[----:B------:R-:W-:-:S07]  /*01a0*/  IMAD.MOV.U32 R9, RZ, RZ, R0 ;  /* 0x000000ffff097224 */ /* 0x000fce00078e0000 */
.L_x_17:
[----:B------:R-:W-:Y:S05]  /*01b0*/  BSYNC.RECONVERGENT B0 ;  /* 0x0000000000007941 */ /* 0x000fea0003800200 */
.L_x_16:
[----:B------:R-:W0:Y:S02]  /*01c0*/  LDC.64 R4, c[0x0][0x390] ;  /* 0x0000e400ff047b82 */ /* 0x000e240000000a00 */
[----:B0-----:R-:W-:-:S05]  /*01d0*/  IMAD.WIDE R2, R2, 0x4, R4 ;  /* 0x0000000402027825 */ /* 0x001fca00078e0204 */
[----:B------:R-:W-:Y:S01]  /*01e0*/  STG.E desc[UR4][R2.64], R9 ;  /* 0x0000000902007986 */ /* 0x000fe2000c101904 */
[----:B------:R-:W-:Y:S05]  /*01f0*/  EXIT ;  /* 0x000000000000794d */ /* 0x000fea0003800000 */
        .weak           $__internal_1_$__cuda_sm3x_div_rn_noftz_f32_slowpath
        .type           $__internal_1_$__cuda_sm3x_div_rn_noftz_f32_slowpath,@function
        .size           $__internal_1_$__cuda_sm3x_div_rn_noftz_f32_slowpath,(.L_x_35 - $__internal_1_$__cuda_sm3x_div_rn_noftz_f32_slowpath)
$__internal_1_$__cuda_sm3x_div_rn_noftz_f32_slowpath:
[--C-:B------:R-:W-:Y:S01]  /*0200*/  SHF.R.U32.HI R6, RZ, 0x17, R3.reuse ;  /* 0x00000017ff067819 */ /* 0x100fe20000011603 */
[----:B------:R-:W-:Y:S01]  /*0210*/  BSSY.RECONVERGENT B1, `(.L_x_18) ;  /* 0x0000064000017945 */ /* 0x000fe20003800200 */
[--C-:B------:R-:W-:Y:S01]  /*0220*/  SHF.R.U32.HI R5, RZ, 0x17, R0.reuse ;  /* 0x00000017ff057819 */ /* 0x100fe20000011600 */
[----:B------:R-:W-:Y:S01]  /*0230*/  IMAD.MOV.U32 R7, RZ, RZ, R0 ;  /* 0x000000ffff077224 */ /* 0x000fe200078e0000 */
[----:B------:R-:W-:Y:S01]  /*0240*/  LOP3.LUT R6, R6, 0xff, RZ, 0xc0, !PT ;  /* 0x000000ff06067812 */ /* 0x000fe200078ec0ff */
[----:B------:R-:W-:Y:S01]  /*0250*/  IMAD.MOV.U32 R8, RZ, RZ, R3 ;  /* 0x000000ffff087224 */ /* 0x000fe200078e0003 */
        /* <DEDUP_REMOVED lines=30> */
.L_x_19:
[----:B------:R-:W-:Y:S01]  /*0440*/  LEA R3, R6, 0xc0800000, 0x17 ;  /* 0xc080000006037811 */ /* 0x000fe200078eb8ff */
[----:B------:R-:W-:Y:S01]  /*0450*/  VIADD R5, R5, 0xffffff81 ;  /* 0xffffff8105057836 */ /* 0x000fe20000000000 */
[----:B------:R-:W-:Y:S03]  /*0460*/  BSSY.RECONVERGENT B2, `(.L_x_24) ;  /* 0x0000035000027945 */ /* 0x000fe60003800200 */
        /* <DEDUP_REMOVED lines=26> */
[CCC-:B------:R-:W-:Y:S01]  /*0610*/  FFMA.RZ R3, R10.reuse, R8.reuse, R7.reuse ;  /* 0x000000080a037223 */ /* 0x1c0fe2000000c007 */
[CCC-:B------:R-:W-:Y:S01]  /*0620*/  FFMA.RM R6, R10.reuse, R8.reuse, R7.reuse ;  /* 0x000000080a067223 */ /* 0x1c0fe20000004007 */
[C---:B------:R-:W-:Y:S02]  /*0630*/  ISETP.NE.AND P2, PT, R9.reuse, RZ, PT ;  /* 0x000000ff0900720c */ /* 0x040fe40003f45270 */
[----:B------:R-:W-:Y:S02]  /*0640*/  ISETP.NE.AND P1, PT, R9, RZ, PT ;  /* 0x000000ff0900720c */ /* 0x000fe40003f25270 */
[----:B------:R-:W-:Y:S01]  /*0650*/  LOP3.LUT R5, R3, 0x7fffff, RZ, 0xc0, !PT ;  /* 0x007fffff03057812 */ /* 0x000fe200078ec0ff */
[----:B------:R-:W-:Y:S01]  /*0660*/  FFMA.RP R3, R10, R8, R7 ;  /* 0x000000080a037223 */ /* 0x000fe20000008007 */
[----:B------:R-:W-:Y:S02]  /*0670*/  VIADD R8, R9, 0x20 ;  /* 0x0000002009087836 */ /* 0x000fe40000000000 */
[----:B------:R-:W-:Y:S01]  /*0680*/  LOP3.LUT R5, R5, 0x800000, RZ, 0xfc, !PT ;  /* 0x0080000005057812 */ /* 0x000fe200078efcff */
[----:B------:R-:W-:Y:S01]  /*0690*/  IMAD.MOV R7, RZ, RZ, -R9 ;  /* 0x000000ffff077224 */ /* 0x000fe200078e0a09 */
[----:B------:R-:W-:-:S02]  /*06a0*/  FSETP.NEU.FTZ.AND P0, PT, R3, R6, PT ;  /* 0x000000060300720b */ /* 0x000fc40003f1d000 */
[----:B------:R-:W-:Y:S02]  /*06b0*/  SHF.L.U32 R8, R5, R8, RZ ;  /* 0x0000000805087219 */ /* 0x000fe400000006ff */
[----:B------:R-:W-:Y:S02]  /*06c0*/  SEL R6, R7, RZ, P2 ;  /* 0x000000ff07067207 */ /* 0x000fe40001000000 */
[----:B------:R-:W-:Y:S02]  /*06d0*/  ISETP.NE.AND P1, PT, R8, RZ, P1 ;  /* 0x000000ff0800720c */ /* 0x000fe40000f25270 */
[----:B------:R-:W-:Y:S02]  /*06e0*/  SHF.R.U32.HI R6, RZ, R6, R5 ;  /* 0x00000006ff067219 */ /* 0x000fe40000011605 */
[----:B------:R-:W-:Y:S02]  /*06f0*/  PLOP3.LUT P0, PT, P0, P1, PT, 0xf8, 0x8f ;  /* 0x00000000008f781c */ /* 0x000fe40000703f70 */
[----:B------:R-:W-:-:S02]  /*0700*/  SHF.R.U32.HI R8, RZ, 0x1, R6 ;  /* 0x00000001ff087819 */ /* 0x000fc40000011606 */
[----:B------:R-:W-:-:S04]  /*0710*/  SEL R3, RZ, 0x1, !P0 ;  /* 0x00000001ff037807 */ /* 0x000fc80004000000 */
[----:B------:R-:W-:-:S04]  /*0720*/  LOP3.LUT R3, R3, 0x1, R8, 0xf8, !PT ;  /* 0x0000000103037812 */ /* 0x000fc800078ef808 */
[----:B------:R-:W-:-:S05]  /*0730*/  LOP3.LUT R3, R3, R6, RZ, 0xc0, !PT ;  /* 0x0000000603037212 */ /* 0x000fca00078ec0ff */
[----:B------:R-:W-:-:S05]  /*0740*/  IMAD.IADD R3, R8, 0x1, R3 ;  /* 0x0000000108037824 */ /* 0x000fca00078e0203 */
[----:B------:R-:W-:Y:S01]  /*0750*/  LOP3.LUT R0, R3, R0, RZ, 0xfc, !PT ;  /* 0x0000000003007212 */ /* 0x000fe200078efcff */
[----:B------:R-:W-:Y:S06]  /*0760*/  BRA `(.L_x_27) ;  /* 0x0000000000107947 */ /* 0x000fec0003800000 */
.L_x_26:
[----:B------:R-:W-:-:S04]  /*0770*/  LOP3.LUT R0, R0, 0x80000000, RZ, 0xc0, !PT ;  /* 0x8000000000007812 */ /* 0x000fc800078ec0ff */
[----:B------:R-:W-:Y:S01]  /*0780*/  LOP3.LUT R0, R0, 0x7f800000, RZ, 0xfc, !PT ;  /* 0x7f80000000007812 */ /* 0x000fe200078efcff */
[----:B------:R-:W-:Y:S06]  /*0790*/  BRA `(.L_x_27) ;  /* 0x0000000000047947 */ /* 0x000fec0003800000 */
.L_x_25:
[----:B------:R-:W-:-:S07]  /*07a0*/  IMAD R0, R6, 0x800000, R0 ;  /* 0x0080000006007824 */ /* 0x000fce00078e0200 */
.L_x_27:
[----:B------:R-:W-:Y:S05]  /*07b0*/  BSYNC.RECONVERGENT B2 ;  /* 0x0000000000027941 */ /* 0x000fea0003800200 */
.L_x_24:
[----:B------:R-:W-:Y:S05]  /*07c0*/  BRA `(.L_x_28) ;  /* 0x0000000000207947 */ /* 0x000fea0003800000 */
.L_x_23:
[----:B------:R-:W-:-:S04]  /*07d0*/  LOP3.LUT R0, R8, 0x80000000, R7, 0x48, !PT ;  /* 0x8000000008007812 */ /* 0x000fc800078e4807 */
[----:B------:R-:W-:Y:S01]  /*07e0*/  LOP3.LUT R0, R0, 0x7f800000, RZ, 0xfc, !PT ;  /* 0x7f80000000007812 */ /* 0x000fe200078efcff */
[----:B------:R-:W-:Y:S06]  /*07f0*/  BRA `(.L_x_28) ;  /* 0x0000000000147947 */ /* 0x000fec0003800000 */
.L_x_22:
[----:B------:R-:W-:Y:S01]  /*0800*/  LOP3.LUT R0, R8, 0x80000000, R7, 0x48, !PT ;  /* 0x8000000008007812 */ /* 0x000fe200078e4807 */
[----:B------:R-:W-:Y:S06]  /*0810*/  BRA `(.L_x_28) ;  /* 0x00000000000c7947 */ /* 0x000fec0003800000 */
.L_x_21:
[----:B------:R-:W0:Y:S01]  /*0820*/  MUFU.RSQ R0, -QNAN ;  /* 0xffc0000000007908 */ /* 0x000e220000001400 */
[----:B------:R-:W-:Y:S05]  /*0830*/  BRA `(.L_x_28) ;  /* 0x0000000000047947 */ /* 0x000fea0003800000 */
.L_x_20:
[----:B------:R-:W-:-:S07]  /*0840*/  FADD.FTZ R0, R0, R3 ;  /* 0x0000000300007221 */ /* 0x000fce0000010000 */
.L_x_28:
[----:B------:R-:W-:Y:S05]  /*0850*/  BSYNC.RECONVERGENT B1 ;  /* 0x0000000000017941 */ /* 0x000fea0003800200 */
.L_x_18:
[----:B------:R-:W-:-:S04]  /*0860*/  IMAD.MOV.U32 R5, RZ, RZ, 0x0 ;  /* 0x00000000ff057424 */ /* 0x000fc800078e00ff */
[----:B0-----:R-:W-:Y:S05]  /*0870*/  RET.REL.NODEC R4 `(div_kernel) ;  /* 0xfffffff404e07950 */ /* 0x001fea0003c3ffff */
.L_x_29:
        /* <DEDUP_REMOVED lines=16> */
.L_x_35:


//--------------------- .text.mul_kernel          --------------------------
	.section	.text.mul_kernel,"ax",@progbits
	.align	128
        .global         mul_kernel
        .type           mul_kernel,@function
        .size           mul_kernel,(.L_x_40 - mul_kernel)
        .other          mul_kernel,@"STO_CUDA_ENTRY STV_DEFAULT"
mul_kernel:
.text.mul_kernel:
        /* <DEDUP_REMOVED lines=10> */
[----:B------:R-:W2:Y:S08]  /*00a0*/  LDC.64 R4, c[0x0][0x388] ;  /* 0x0000e200ff047b82 */ /* 0x000eb00000000a00 */
[----:B------:R-:W3:Y:S01]  /*00b0*/  LDC.64 R6, c[0x0][0x390] ;  /* 0x0000e400ff067b82 */ /* 0x000ee20000000a00 */
[----:B0-----:R-:W-:-:S06]  /*00c0*/  IMAD.WIDE R2, R9, 0x4, R2 ;  /* 0x0000000409027825 */ /* 0x001fcc00078e0202 */
[----:B-1----:R-:W4:Y:S01]  /*00d0*/  LDG.E R2, desc[UR4][R2.64] ;  /* 0x0000000402027981 */ /* 0x002f22000c1e1900 */
[----:B--2---:R-:W-:-:S06]  /*00e0*/  IMAD.WIDE R4, R9, 0x4, R4 ;  /* 0x0000000409047825 */ /* 0x004fcc00078e0204 */
[----:B------:R-:W4:Y:S01]  /*00f0*/  LDG.E R5, desc[UR4][R4.64] ;  /* 0x0000000404057981 */ /* 0x000f22000c1e1900 */
[----:B---3--:R-:W-:-:S04]  /*0100*/  IMAD.WIDE R6, R9, 0x4, R6 ;  /* 0x0000000409067825 */ /* 0x008fc800078e0206 */
[----:B----4-:R-:W-:-:S05]  /*0110*/  FMUL R9, R2, R5 ;  /* 0x0000000502097220 */ /* 0x010fca0000400000 */
[----:B------:R-:W-:Y:S01]  /*0120*/  STG.E desc[UR4][R6.64], R9 ;  /* 0x0000000906007986 */ /* 0x000fe2000c101904 */
[----:B------:R-:W-:Y:S05]  /*0130*/  EXIT ;  /* 0x000000000000794d */ /* 0x000fea0003800000 */
.L_x_30:
        /* <DEDUP_REMOVED lines=12> */
.L_x_40:


//--------------------- .text.sub_kernel          --------------------------
	.section	.text.sub_kernel,"ax",@progbits
	.align	128
        .global         sub_kernel
        .type           sub_kernel,@function
        .size           sub_kernel,(.L_x_41 - sub_kernel)
        .other          sub_kernel,@"STO_CUDA_ENTRY STV_DEFAULT"
sub_kernel:
.text.sub_kernel:
        /* <DEDUP_REMOVED lines=17> */
[----:B----4-:R-:W-:-:S05]  /*0110*/  FADD R9, R2, -R5 ;  /* 0x8000000502097221 */ /* 0x010fca0000000000 */
[----:B------:R-:W-:Y:S01]  /*0120*/  STG.E desc[UR4][R6.64], R9 ;  /* 0x0000000906007986 */ /* 0x000fe2000c101904 */
[----:B------:R-:W-:Y:S05]  /*0130*/  EXIT ;  /* 0x000000000000794d */ /* 0x000fea0003800000 */
.L_x_31:
        /* <DEDUP_REMOVED lines=12> */
.L_x_41:


//--------------------- .text.add_kernel          --------------------------
	.section	.text.add_kernel,"ax",@progbits
	.align	128
        .global         add_kernel
        .type           add_kernel,@function
        .size           add_kernel,(.L_x_42 - add_kernel)
        .other          add_kernel,@"STO_CUDA_ENTRY STV_DEFAULT"
add_kernel:
.text.add_kernel:
        /* <DEDUP_REMOVED lines=17> */
[----:B----4-:R-:W-:-:S05]  /*0110*/  FADD R9, R2, R5 ;  /* 0x0000000502097221 */ /* 0x010fca0000000000 */
[----:B------:R-:W-:Y:S01]  /*0120*/  STG.E desc[UR4][R6.64], R9 ;  /* 0x0000000906007986 */ /* 0x000fe2000c101904 */
[----:B------:R-:W-:Y:S05]  /*0130*/  EXIT ;  /* 0x000000000000794d */ /* 0x000fea0003800000 */
.L_x_32:
        /* <DEDUP_REMOVED lines=12> */
.L_x_42:


//--------------------- .text.fill_ones_kernel    --------------------------
	.section	.text.fill_ones_kernel,"ax",@progbits
	.align	128
        .global         fill_ones_kernel
        .type           fill_ones_kernel,@function
        .size           fill_ones_kernel,(.L_x_43 - fill_ones_kernel)
        .other          fill_ones_kernel,@"STO_CUDA_ENTRY STV_DEFAULT"
fill_ones_kernel:
.text.fill_ones_kernel:
        /* <DEDUP_REMOVED lines=9> */
[----:B------:R-:W1:Y:S01]  /*0090*/  LDCU.64 UR4, c[0x0][0x358] ;  /* 0x00006b00ff0477ac */ /* 0x000e620008000a00 */
[----:B------:R-:W-:Y:S02]  /*00a0*/  HFMA2 R7, -RZ, RZ, 1.875, 0 ;  /* 0x3f800000ff077431 */ /* 0x000fe400000001ff */
[----:B0-----:R-:W-:-:S05]  /*00b0*/  IMAD.WIDE R2, R5, 0x4, R2 ;  /* 0x0000000405027825 */ /* 0x001fca00078e0202 */
[----:B-1----:R-:W-:Y:S01]  /*00c0*/  STG.E desc[UR4][R2.64], R7 ;  /* 0x0000000702007986 */ /* 0x002fe2000c101904 */
[----:B------:R-:W-:Y:S05]  /*00d0*/  EXIT ;  /* 0x000000000000794d */ /* 0x000fea0003800000 */
.L_x_33:
        /* <DEDUP_REMOVED lines=10> */
.L_x_43:


//--------------------- .nv.shared.transpose_2d_kernel --------------------------
	.section	.nv.shared.transpose_2d_kernel,"aw",@nobits
	.sectionflags	@""
	.align	16
	.zero		1024


//--------------------- .nv.shared.reserved.0     --------------------------
	.section	.nv.shared.reserved.0,"aw",@nobits
	.weak		__nv_reservedSMEM_offset_0_alias
	.size		__nv_reservedSMEM_offset_0_alias, 0, 64
	.other		__nv_reservedSMEM_offset_0_alias,@"STO_CUDA_RESERVED_SHARED STV_DEFAULT"
__nv_reservedSMEM_offset_0_alias:
	.zero		0
	.zero		64


//--------------------- .nv.shared.mean_kernel    --------------------------
	.section	.nv.shared.mean_kernel,"aw",@nobits
	.sectionflags	@""
	.align	16
	.zero		1024


//--------------------- .nv.shared.sum_kernel     --------------------------
	.section	.nv.shared.sum_kernel,"aw",@nobits
	.sectionflags	@""
	.align	16
	.zero		1024


//--------------------- .nv.shared.div_kernel     --------------------------
	.section	.nv.shared.div_kernel,"aw",@nobits
	.sectionflags	@""
	.align	16
	.zero		1024


//--------------------- .nv.shared.mul_kernel     --------------------------
	.section	.nv.shared.mul_kernel,"aw",@nobits
	.sectionflags	@""
	.align	16
	.zero		1024


//--------------------- .nv.shared.sub_kernel     --------------------------
	.section	.nv.shared.sub_kernel,"aw",@nobits
	.sectionflags	@""
	.align	16
	.zero		1024


//--------------------- .nv.shared.add_kernel     --------------------------
	.section	.nv.shared.add_kernel,"aw",@nobits
	.sectionflags	@""
	.align	16
	.zero		1024


//--------------------- .nv.shared.fill_ones_kernel --------------------------
	.section	.nv.shared.fill_ones_kernel,"aw",@nobits
	.sectionflags	@""
	.align	16
	.zero		1024


//--------------------- .nv.constant0.transpose_2d_kernel --------------------------
	.section	.nv.constant0.transpose_2d_kernel,"a",@progbits
	.sectionflags	@""
	.align	4
.nv.constant0.transpose_2d_kernel:
	.zero		920


//--------------------- .nv.constant0.mean_kernel --------------------------
	.section	.nv.constant0.mean_kernel,"a",@progbits
	.sectionflags	@""
	.align	4
.nv.constant0.mean_kernel:
	.zero		916


//--------------------- .nv.constant0.sum_kernel  --------------------------
	.section	.nv.constant0.sum_kernel,"a",@progbits
	.sectionflags	@""
	.align	4
.nv.constant0.sum_kernel:
	.zero		916


//--------------------- .nv.constant0.div_kernel  --------------------------
	.section	.nv.constant0.div_kernel,"a",@progbits
	.sectionflags	@""
	.align	4
.nv.constant0.div_kernel:
	.zero		924


//--------------------- .nv.constant0.mul_kernel  --------------------------
	.section	.nv.constant0.mul_kernel,"a",@progbits
	.sectionflags	@""
	.align	4
.nv.constant0.mul_kernel:
	.zero		924


//--------------------- .nv.constant0.sub_kernel  --------------------------
	.section	.nv.constant0.sub_kernel,"a",@progbits
	.sectionflags	@""
	.align	4
.nv.constant0.sub_kernel:
	.zero		924


//--------------------- .nv.constant0.add_kernel  --------------------------
	.section	.nv.constant0.add_kernel,"a",@progbits
	.sectionflags	@""
	.align	4
.nv.constant0.add_kernel:
	.zero		924


//--------------------- .nv.constant0.fill_ones_kernel --------------------------
	.section	.nv.constant0.fill_ones_kernel,"a",@progbits
	.sectionflags	@""
	.align	4
.nv.constant0.fill_ones_kernel:
	.zero		908


//--------------------- SYMBOLS --------------------------

	.type		.nv.reservedSmem.offset0,@object
	.size		.nv.reservedSmem.offset0,0x4
	.type		.nv.reservedSmem.cap,@object
	.size		.nv.reservedSmem.cap,0x4
